//
// Generated by NVIDIA NVVM Compiler
//
// Compiler Build ID: CL-36424714
// Cuda compilation tools, release 13.0, V13.0.88
// Based on NVVM 20.0.0
//

.version 9.0
.target sm_100
.address_size 64

	// .globl	_Z19calculateBasicStatsPfPiPdPlii
.global .align 1 .b8 _ZN34_INTERNAL_41434122_4_k_cu_85fe81b94cuda3std3__45__cpo5beginE[1];
.global .align 1 .b8 _ZN34_INTERNAL_41434122_4_k_cu_85fe81b94cuda3std3__45__cpo3endE[1];
.global .align 1 .b8 _ZN34_INTERNAL_41434122_4_k_cu_85fe81b94cuda3std3__45__cpo6cbeginE[1];
.global .align 1 .b8 _ZN34_INTERNAL_41434122_4_k_cu_85fe81b94cuda3std3__45__cpo4cendE[1];
.global .align 1 .b8 _ZN34_INTERNAL_41434122_4_k_cu_85fe81b94cuda3std3__45__cpo6rbeginE[1];
.global .align 1 .b8 _ZN34_INTERNAL_41434122_4_k_cu_85fe81b94cuda3std3__45__cpo4rendE[1];
.global .align 1 .b8 _ZN34_INTERNAL_41434122_4_k_cu_85fe81b94cuda3std3__45__cpo7crbeginE[1];
.global .align 1 .b8 _ZN34_INTERNAL_41434122_4_k_cu_85fe81b94cuda3std3__45__cpo5crendE[1];
.global .align 1 .b8 _ZN34_INTERNAL_41434122_4_k_cu_85fe81b94cuda3std3__436_GLOBAL__N__41434122_4_k_cu_85fe81b96ignoreE[1];
.global .align 1 .b8 _ZN34_INTERNAL_41434122_4_k_cu_85fe81b94cuda3std3__419piecewise_constructE[1];
.global .align 1 .b8 _ZN34_INTERNAL_41434122_4_k_cu_85fe81b94cuda3std3__48in_placeE[1];
.global .align 1 .b8 _ZN34_INTERNAL_41434122_4_k_cu_85fe81b94cuda3std3__420unreachable_sentinelE[1];
.global .align 1 .b8 _ZN34_INTERNAL_41434122_4_k_cu_85fe81b94cuda3std3__47nulloptE[1];
.global .align 1 .b8 _ZN34_INTERNAL_41434122_4_k_cu_85fe81b94cuda3std3__48unexpectE[1];
.global .align 1 .b8 _ZN34_INTERNAL_41434122_4_k_cu_85fe81b94cuda3std6ranges3__45__cpo4swapE[1];
.global .align 1 .b8 _ZN34_INTERNAL_41434122_4_k_cu_85fe81b94cuda3std6ranges3__45__cpo9iter_moveE[1];
.global .align 1 .b8 _ZN34_INTERNAL_41434122_4_k_cu_85fe81b94cuda3std6ranges3__45__cpo5beginE[1];
.global .align 1 .b8 _ZN34_INTERNAL_41434122_4_k_cu_85fe81b94cuda3std6ranges3__45__cpo3endE[1];
.global .align 1 .b8 _ZN34_INTERNAL_41434122_4_k_cu_85fe81b94cuda3std6ranges3__45__cpo6cbeginE[1];
.global .align 1 .b8 _ZN34_INTERNAL_41434122_4_k_cu_85fe81b94cuda3std6ranges3__45__cpo4cendE[1];
.global .align 1 .b8 _ZN34_INTERNAL_41434122_4_k_cu_85fe81b94cuda3std6ranges3__45__cpo7advanceE[1];
.global .align 1 .b8 _ZN34_INTERNAL_41434122_4_k_cu_85fe81b94cuda3std6ranges3__45__cpo9iter_swapE[1];
.global .align 1 .b8 _ZN34_INTERNAL_41434122_4_k_cu_85fe81b94cuda3std6ranges3__45__cpo4nextE[1];
.global .align 1 .b8 _ZN34_INTERNAL_41434122_4_k_cu_85fe81b94cuda3std6ranges3__45__cpo4prevE[1];
.global .align 1 .b8 _ZN34_INTERNAL_41434122_4_k_cu_85fe81b94cuda3std6ranges3__45__cpo4dataE[1];
.global .align 1 .b8 _ZN34_INTERNAL_41434122_4_k_cu_85fe81b94cuda3std6ranges3__45__cpo5cdataE[1];
.global .align 1 .b8 _ZN34_INTERNAL_41434122_4_k_cu_85fe81b94cuda3std6ranges3__45__cpo4sizeE[1];
.global .align 1 .b8 _ZN34_INTERNAL_41434122_4_k_cu_85fe81b94cuda3std6ranges3__45__cpo5ssizeE[1];
.global .align 1 .b8 _ZN34_INTERNAL_41434122_4_k_cu_85fe81b94cuda3std6ranges3__45__cpo8distanceE[1];
.global .align 1 .b8 _ZN34_INTERNAL_41434122_4_k_cu_85fe81b96thrust24THRUST_300001_SM_1000_NS8cuda_cub3parE[1];
.global .align 1 .b8 _ZN34_INTERNAL_41434122_4_k_cu_85fe81b96thrust24THRUST_300001_SM_1000_NS8cuda_cub10par_nosyncE[1];
.global .align 1 .b8 _ZN34_INTERNAL_41434122_4_k_cu_85fe81b96thrust24THRUST_300001_SM_1000_NS6system6detail10sequential3seqE[1];
.global .align 1 .b8 _ZN34_INTERNAL_41434122_4_k_cu_85fe81b96thrust24THRUST_300001_SM_1000_NS6system3cpp3parE[1];
.global .align 1 .b8 _ZN34_INTERNAL_41434122_4_k_cu_85fe81b96thrust24THRUST_300001_SM_1000_NS12placeholders2_1E[1];
.global .align 1 .b8 _ZN34_INTERNAL_41434122_4_k_cu_85fe81b96thrust24THRUST_300001_SM_1000_NS12placeholders2_2E[1];
.global .align 1 .b8 _ZN34_INTERNAL_41434122_4_k_cu_85fe81b96thrust24THRUST_300001_SM_1000_NS12placeholders2_3E[1];
.global .align 1 .b8 _ZN34_INTERNAL_41434122_4_k_cu_85fe81b96thrust24THRUST_300001_SM_1000_NS12placeholders2_4E[1];
.global .align 1 .b8 _ZN34_INTERNAL_41434122_4_k_cu_85fe81b96thrust24THRUST_300001_SM_1000_NS12placeholders2_5E[1];
.global .align 1 .b8 _ZN34_INTERNAL_41434122_4_k_cu_85fe81b96thrust24THRUST_300001_SM_1000_NS12placeholders2_6E[1];
.global .align 1 .b8 _ZN34_INTERNAL_41434122_4_k_cu_85fe81b96thrust24THRUST_300001_SM_1000_NS12placeholders2_7E[1];
.global .align 1 .b8 _ZN34_INTERNAL_41434122_4_k_cu_85fe81b96thrust24THRUST_300001_SM_1000_NS12placeholders2_8E[1];
.global .align 1 .b8 _ZN34_INTERNAL_41434122_4_k_cu_85fe81b96thrust24THRUST_300001_SM_1000_NS12placeholders2_9E[1];
.global .align 1 .b8 _ZN34_INTERNAL_41434122_4_k_cu_85fe81b96thrust24THRUST_300001_SM_1000_NS12placeholders3_10E[1];
.global .align 1 .b8 _ZN34_INTERNAL_41434122_4_k_cu_85fe81b96thrust24THRUST_300001_SM_1000_NS3seqE[1];
.global .align 1 .b8 _ZN34_INTERNAL_41434122_4_k_cu_85fe81b96thrust24THRUST_300001_SM_1000_NS6deviceE[1];

.visible .entry _Z19calculateBasicStatsPfPiPdPlii(
	.param .u64 .ptr .align 1 _Z19calculateBasicStatsPfPiPdPlii_param_0,
	.param .u64 .ptr .align 1 _Z19calculateBasicStatsPfPiPdPlii_param_1,
	.param .u64 .ptr .align 1 _Z19calculateBasicStatsPfPiPdPlii_param_2,
	.param .u64 .ptr .align 1 _Z19calculateBasicStatsPfPiPdPlii_param_3,
	.param .u32 _Z19calculateBasicStatsPfPiPdPlii_param_4,
	.param .u32 _Z19calculateBasicStatsPfPiPdPlii_param_5
)
{
	.reg .pred 	%p<40>;
	.reg .b32 	%r<39>;
	.reg .b32 	%f<30>;
	.reg .b64 	%rd<104>;
	.reg .b64 	%fd<84>;

	ld.param.u64 	%rd19, [_Z19calculateBasicStatsPfPiPdPlii_param_0];
	ld.param.u64 	%rd16, [_Z19calculateBasicStatsPfPiPdPlii_param_1];
	ld.param.u64 	%rd17, [_Z19calculateBasicStatsPfPiPdPlii_param_2];
	ld.param.u64 	%rd18, [_Z19calculateBasicStatsPfPiPdPlii_param_3];
	ld.param.u32 	%r25, [_Z19calculateBasicStatsPfPiPdPlii_param_4];
	ld.param.u32 	%r24, [_Z19calculateBasicStatsPfPiPdPlii_param_5];
	cvta.to.global.u64 	%rd1, %rd19;
	mov.u32 	%r26, %ctaid.x;
	mov.u32 	%r27, %ntid.x;
	mov.u32 	%r28, %tid.x;
	mad.lo.s32 	%r1, %r26, %r27, %r28;
	setp.ge.s32 	%p1, %r1, %r25;
	@%p1 bra 	$L__BB0_15;
	cvta.to.global.u64 	%rd20, %rd16;
	mul.wide.s32 	%rd21, %r1, 4;
	add.s64 	%rd22, %rd20, %rd21;
	ld.global.u32 	%r2, [%rd22];
	setp.lt.s32 	%p2, %r2, 1;
	@%p2 bra 	$L__BB0_15;
	mul.lo.s32 	%r3, %r24, %r1;
	and.b32  	%r4, %r2, 15;
	setp.lt.u32 	%p3, %r2, 16;
	mov.f64 	%fd83, 0d0000000000000000;
	mov.b64 	%rd103, 0;
	mov.b32 	%r35, 0;
	@%p3 bra 	$L__BB0_5;
	and.b32  	%r35, %r2, 2147483632;
	neg.s32 	%r33, %r35;
	add.s64 	%rd2, %rd1, 32;
	mov.f64 	%fd83, 0d0000000000000000;
	mov.b64 	%rd103, 0;
	mov.u32 	%r32, %r3;
$L__BB0_4:
	.pragma "nounroll";
	mul.wide.s32 	%rd26, %r32, 4;
	add.s64 	%rd27, %rd2, %rd26;
	ld.global.f32 	%f1, [%rd27+-32];
	cvt.f64.f32 	%fd17, %f1;
	add.f64 	%fd18, %fd83, %fd17;
	setp.lt.f32 	%p4, %f1, 0f41F00000;
	selp.u64 	%rd28, 1, 0, %p4;
	add.s64 	%rd29, %rd103, %rd28;
	ld.global.f32 	%f2, [%rd27+-28];
	cvt.f64.f32 	%fd19, %f2;
	add.f64 	%fd20, %fd18, %fd19;
	setp.lt.f32 	%p5, %f2, 0f41F00000;
	selp.u64 	%rd30, 1, 0, %p5;
	add.s64 	%rd31, %rd29, %rd30;
	ld.global.f32 	%f3, [%rd27+-24];
	cvt.f64.f32 	%fd21, %f3;
	add.f64 	%fd22, %fd20, %fd21;
	setp.lt.f32 	%p6, %f3, 0f41F00000;
	selp.u64 	%rd32, 1, 0, %p6;
	add.s64 	%rd33, %rd31, %rd32;
	ld.global.f32 	%f4, [%rd27+-20];
	cvt.f64.f32 	%fd23, %f4;
	add.f64 	%fd24, %fd22, %fd23;
	setp.lt.f32 	%p7, %f4, 0f41F00000;
	selp.u64 	%rd34, 1, 0, %p7;
	add.s64 	%rd35, %rd33, %rd34;
	ld.global.f32 	%f5, [%rd27+-16];
	cvt.f64.f32 	%fd25, %f5;
	add.f64 	%fd26, %fd24, %fd25;
	setp.lt.f32 	%p8, %f5, 0f41F00000;
	selp.u64 	%rd36, 1, 0, %p8;
	add.s64 	%rd37, %rd35, %rd36;
	ld.global.f32 	%f6, [%rd27+-12];
	cvt.f64.f32 	%fd27, %f6;
	add.f64 	%fd28, %fd26, %fd27;
	setp.lt.f32 	%p9, %f6, 0f41F00000;
	selp.u64 	%rd38, 1, 0, %p9;
	add.s64 	%rd39, %rd37, %rd38;
	ld.global.f32 	%f7, [%rd27+-8];
	cvt.f64.f32 	%fd29, %f7;
	add.f64 	%fd30, %fd28, %fd29;
	setp.lt.f32 	%p10, %f7, 0f41F00000;
	selp.u64 	%rd40, 1, 0, %p10;
	add.s64 	%rd41, %rd39, %rd40;
	ld.global.f32 	%f8, [%rd27+-4];
	cvt.f64.f32 	%fd31, %f8;
	add.f64 	%fd32, %fd30, %fd31;
	setp.lt.f32 	%p11, %f8, 0f41F00000;
	selp.u64 	%rd42, 1, 0, %p11;
	add.s64 	%rd43, %rd41, %rd42;
	ld.global.f32 	%f9, [%rd27];
	cvt.f64.f32 	%fd33, %f9;
	add.f64 	%fd34, %fd32, %fd33;
	setp.lt.f32 	%p12, %f9, 0f41F00000;
	selp.u64 	%rd44, 1, 0, %p12;
	add.s64 	%rd45, %rd43, %rd44;
	ld.global.f32 	%f10, [%rd27+4];
	cvt.f64.f32 	%fd35, %f10;
	add.f64 	%fd36, %fd34, %fd35;
	setp.lt.f32 	%p13, %f10, 0f41F00000;
	selp.u64 	%rd46, 1, 0, %p13;
	add.s64 	%rd47, %rd45, %rd46;
	ld.global.f32 	%f11, [%rd27+8];
	cvt.f64.f32 	%fd37, %f11;
	add.f64 	%fd38, %fd36, %fd37;
	setp.lt.f32 	%p14, %f11, 0f41F00000;
	selp.u64 	%rd48, 1, 0, %p14;
	add.s64 	%rd49, %rd47, %rd48;
	ld.global.f32 	%f12, [%rd27+12];
	cvt.f64.f32 	%fd39, %f12;
	add.f64 	%fd40, %fd38, %fd39;
	setp.lt.f32 	%p15, %f12, 0f41F00000;
	selp.u64 	%rd50, 1, 0, %p15;
	add.s64 	%rd51, %rd49, %rd50;
	ld.global.f32 	%f13, [%rd27+16];
	cvt.f64.f32 	%fd41, %f13;
	add.f64 	%fd42, %fd40, %fd41;
	setp.lt.f32 	%p16, %f13, 0f41F00000;
	selp.u64 	%rd52, 1, 0, %p16;
	add.s64 	%rd53, %rd51, %rd52;
	ld.global.f32 	%f14, [%rd27+20];
	cvt.f64.f32 	%fd43, %f14;
	add.f64 	%fd44, %fd42, %fd43;
	setp.lt.f32 	%p17, %f14, 0f41F00000;
	selp.u64 	%rd54, 1, 0, %p17;
	add.s64 	%rd55, %rd53, %rd54;
	ld.global.f32 	%f15, [%rd27+24];
	cvt.f64.f32 	%fd45, %f15;
	add.f64 	%fd46, %fd44, %fd45;
	setp.lt.f32 	%p18, %f15, 0f41F00000;
	selp.u64 	%rd56, 1, 0, %p18;
	add.s64 	%rd57, %rd55, %rd56;
	ld.global.f32 	%f16, [%rd27+28];
	cvt.f64.f32 	%fd47, %f16;
	add.f64 	%fd83, %fd46, %fd47;
	setp.lt.f32 	%p19, %f16, 0f41F00000;
	selp.u64 	%rd58, 1, 0, %p19;
	add.s64 	%rd103, %rd57, %rd58;
	add.s32 	%r33, %r33, 16;
	add.s32 	%r32, %r32, 16;
	setp.ne.s32 	%p20, %r33, 0;
	@%p20 bra 	$L__BB0_4;
$L__BB0_5:
	setp.eq.s32 	%p21, %r4, 0;
	@%p21 bra 	$L__BB0_14;
	and.b32  	%r12, %r2, 7;
	setp.lt.u32 	%p22, %r4, 8;
	@%p22 bra 	$L__BB0_8;
	add.s32 	%r30, %r35, %r3;
	mul.wide.s32 	%rd60, %r30, 4;
	add.s64 	%rd61, %rd1, %rd60;
	ld.global.f32 	%f17, [%rd61];
	cvt.f64.f32 	%fd49, %f17;
	add.f64 	%fd50, %fd83, %fd49;
	setp.lt.f32 	%p23, %f17, 0f41F00000;
	selp.u64 	%rd62, 1, 0, %p23;
	add.s64 	%rd63, %rd103, %rd62;
	ld.global.f32 	%f18, [%rd61+4];
	cvt.f64.f32 	%fd51, %f18;
	add.f64 	%fd52, %fd50, %fd51;
	setp.lt.f32 	%p24, %f18, 0f41F00000;
	selp.u64 	%rd64, 1, 0, %p24;
	add.s64 	%rd65, %rd63, %rd64;
	ld.global.f32 	%f19, [%rd61+8];
	cvt.f64.f32 	%fd53, %f19;
	add.f64 	%fd54, %fd52, %fd53;
	setp.lt.f32 	%p25, %f19, 0f41F00000;
	selp.u64 	%rd66, 1, 0, %p25;
	add.s64 	%rd67, %rd65, %rd66;
	ld.global.f32 	%f20, [%rd61+12];
	cvt.f64.f32 	%fd55, %f20;
	add.f64 	%fd56, %fd54, %fd55;
	setp.lt.f32 	%p26, %f20, 0f41F00000;
	selp.u64 	%rd68, 1, 0, %p26;
	add.s64 	%rd69, %rd67, %rd68;
	ld.global.f32 	%f21, [%rd61+16];
	cvt.f64.f32 	%fd57, %f21;
	add.f64 	%fd58, %fd56, %fd57;
	setp.lt.f32 	%p27, %f21, 0f41F00000;
	selp.u64 	%rd70, 1, 0, %p27;
	add.s64 	%rd71, %rd69, %rd70;
	ld.global.f32 	%f22, [%rd61+20];
	cvt.f64.f32 	%fd59, %f22;
	add.f64 	%fd60, %fd58, %fd59;
	setp.lt.f32 	%p28, %f22, 0f41F00000;
	selp.u64 	%rd72, 1, 0, %p28;
	add.s64 	%rd73, %rd71, %rd72;
	ld.global.f32 	%f23, [%rd61+24];
	cvt.f64.f32 	%fd61, %f23;
	add.f64 	%fd62, %fd60, %fd61;
	setp.lt.f32 	%p29, %f23, 0f41F00000;
	selp.u64 	%rd74, 1, 0, %p29;
	add.s64 	%rd75, %rd73, %rd74;
	ld.global.f32 	%f24, [%rd61+28];
	cvt.f64.f32 	%fd63, %f24;
	add.f64 	%fd83, %fd62, %fd63;
	setp.lt.f32 	%p30, %f24, 0f41F00000;
	selp.u64 	%rd76, 1, 0, %p30;
	add.s64 	%rd103, %rd75, %rd76;
	add.s32 	%r35, %r35, 8;
$L__BB0_8:
	setp.eq.s32 	%p31, %r12, 0;
	@%p31 bra 	$L__BB0_14;
	and.b32  	%r15, %r2, 3;
	setp.lt.u32 	%p32, %r12, 4;
	@%p32 bra 	$L__BB0_11;
	add.s32 	%r31, %r35, %r3;
	mul.wide.s32 	%rd78, %r31, 4;
	add.s64 	%rd79, %rd1, %rd78;
	ld.global.f32 	%f25, [%rd79];
	cvt.f64.f32 	%fd65, %f25;
	add.f64 	%fd66, %fd83, %fd65;
	setp.lt.f32 	%p33, %f25, 0f41F00000;
	selp.u64 	%rd80, 1, 0, %p33;
	add.s64 	%rd81, %rd103, %rd80;
	ld.global.f32 	%f26, [%rd79+4];
	cvt.f64.f32 	%fd67, %f26;
	add.f64 	%fd68, %fd66, %fd67;
	setp.lt.f32 	%p34, %f26, 0f41F00000;
	selp.u64 	%rd82, 1, 0, %p34;
	add.s64 	%rd83, %rd81, %rd82;
	ld.global.f32 	%f27, [%rd79+8];
	cvt.f64.f32 	%fd69, %f27;
	add.f64 	%fd70, %fd68, %fd69;
	setp.lt.f32 	%p35, %f27, 0f41F00000;
	selp.u64 	%rd84, 1, 0, %p35;
	add.s64 	%rd85, %rd83, %rd84;
	ld.global.f32 	%f28, [%rd79+12];
	cvt.f64.f32 	%fd71, %f28;
	add.f64 	%fd83, %fd70, %fd71;
	setp.lt.f32 	%p36, %f28, 0f41F00000;
	selp.u64 	%rd86, 1, 0, %p36;
	add.s64 	%rd103, %rd85, %rd86;
	add.s32 	%r35, %r35, 4;
$L__BB0_11:
	setp.eq.s32 	%p37, %r15, 0;
	@%p37 bra 	$L__BB0_14;
	add.s32 	%r38, %r35, %r3;
	neg.s32 	%r37, %r15;
$L__BB0_13:
	.pragma "nounroll";
	mul.wide.s32 	%rd87, %r38, 4;
	add.s64 	%rd88, %rd1, %rd87;
	ld.global.f32 	%f29, [%rd88];
	cvt.f64.f32 	%fd72, %f29;
	add.f64 	%fd83, %fd83, %fd72;
	setp.lt.f32 	%p38, %f29, 0f41F00000;
	selp.u64 	%rd89, 1, 0, %p38;
	add.s64 	%rd103, %rd103, %rd89;
	add.s32 	%r38, %r38, 1;
	add.s32 	%r37, %r37, 1;
	setp.ne.s32 	%p39, %r37, 0;
	@%p39 bra 	$L__BB0_13;
$L__BB0_14:
	cvt.rn.f64.u32 	%fd73, %r2;
	div.rn.f64 	%fd74, %fd83, %fd73;
	cvta.to.global.u64 	%rd90, %rd17;
	mul.wide.s32 	%rd91, %r1, 8;
	add.s64 	%rd92, %rd90, %rd91;
	st.global.f64 	[%rd92], %fd74;
	cvta.to.global.u64 	%rd93, %rd18;
	add.s64 	%rd94, %rd93, %rd91;
	st.global.u64 	[%rd94], %rd103;
$L__BB0_15:
	ret;

}
	// .globl	_Z15calculateTrendsPfPiPdii
.visible .entry _Z15calculateTrendsPfPiPdii(
	.param .u64 .ptr .align 1 _Z15calculateTrendsPfPiPdii_param_0,
	.param .u64 .ptr .align 1 _Z15calculateTrendsPfPiPdii_param_1,
	.param .u64 .ptr .align 1 _Z15calculateTrendsPfPiPdii_param_2,
	.param .u32 _Z15calculateTrendsPfPiPdii_param_3,
	.param .u32 _Z15calculateTrendsPfPiPdii_param_4
)
{
	.reg .pred 	%p<18>;
	.reg .b32 	%r<83>;
	.reg .b32 	%f<59>;
	.reg .b64 	%rd<31>;
	.reg .b64 	%fd<164>;

	ld.param.u64 	%rd5, [_Z15calculateTrendsPfPiPdii_param_0];
	ld.param.u64 	%rd4, [_Z15calculateTrendsPfPiPdii_param_1];
	ld.param.u64 	%rd6, [_Z15calculateTrendsPfPiPdii_param_2];
	ld.param.u32 	%r53, [_Z15calculateTrendsPfPiPdii_param_3];
	ld.param.u32 	%r52, [_Z15calculateTrendsPfPiPdii_param_4];
	cvta.to.global.u64 	%rd1, %rd5;
	cvta.to.global.u64 	%rd2, %rd6;
	mov.u32 	%r54, %ctaid.x;
	mov.u32 	%r55, %ntid.x;
	mov.u32 	%r56, %tid.x;
	mad.lo.s32 	%r1, %r54, %r55, %r56;
	setp.ge.s32 	%p1, %r1, %r53;
	@%p1 bra 	$L__BB1_26;
	cvta.to.global.u64 	%rd7, %rd4;
	mul.wide.s32 	%rd8, %r1, 4;
	add.s64 	%rd9, %rd7, %rd8;
	ld.global.u32 	%r2, [%rd9];
	setp.lt.s32 	%p2, %r2, 101;
	@%p2 bra 	$L__BB1_26;
	shr.u32 	%r3, %r2, 1;
	mul.lo.s32 	%r4, %r52, %r1;
	and.b32  	%r5, %r3, 15;
	and.b32  	%r67, %r3, 1073741808;
	neg.s32 	%r73, %r67;
	add.s64 	%rd3, %rd1, 32;
	add.s32 	%r71, %r4, -16;
	mov.f64 	%fd153, 0d0000000000000000;
	mov.b32 	%r74, 0;
	mov.u32 	%r72, %r4;
$L__BB1_3:
	.pragma "nounroll";
	mul.wide.s32 	%rd13, %r72, 4;
	add.s64 	%rd14, %rd3, %rd13;
	ld.global.f32 	%f1, [%rd14+-32];
	cvt.f64.f32 	%fd26, %f1;
	add.f64 	%fd27, %fd153, %fd26;
	ld.global.f32 	%f2, [%rd14+-28];
	cvt.f64.f32 	%fd28, %f2;
	add.f64 	%fd29, %fd27, %fd28;
	ld.global.f32 	%f3, [%rd14+-24];
	cvt.f64.f32 	%fd30, %f3;
	add.f64 	%fd31, %fd29, %fd30;
	ld.global.f32 	%f4, [%rd14+-20];
	cvt.f64.f32 	%fd32, %f4;
	add.f64 	%fd33, %fd31, %fd32;
	ld.global.f32 	%f5, [%rd14+-16];
	cvt.f64.f32 	%fd34, %f5;
	add.f64 	%fd35, %fd33, %fd34;
	ld.global.f32 	%f6, [%rd14+-12];
	cvt.f64.f32 	%fd36, %f6;
	add.f64 	%fd37, %fd35, %fd36;
	ld.global.f32 	%f7, [%rd14+-8];
	cvt.f64.f32 	%fd38, %f7;
	add.f64 	%fd39, %fd37, %fd38;
	ld.global.f32 	%f8, [%rd14+-4];
	cvt.f64.f32 	%fd40, %f8;
	add.f64 	%fd41, %fd39, %fd40;
	ld.global.f32 	%f9, [%rd14];
	cvt.f64.f32 	%fd42, %f9;
	add.f64 	%fd43, %fd41, %fd42;
	ld.global.f32 	%f10, [%rd14+4];
	cvt.f64.f32 	%fd44, %f10;
	add.f64 	%fd45, %fd43, %fd44;
	ld.global.f32 	%f11, [%rd14+8];
	cvt.f64.f32 	%fd46, %f11;
	add.f64 	%fd47, %fd45, %fd46;
	ld.global.f32 	%f12, [%rd14+12];
	cvt.f64.f32 	%fd48, %f12;
	add.f64 	%fd49, %fd47, %fd48;
	ld.global.f32 	%f13, [%rd14+16];
	cvt.f64.f32 	%fd50, %f13;
	add.f64 	%fd51, %fd49, %fd50;
	ld.global.f32 	%f14, [%rd14+20];
	cvt.f64.f32 	%fd52, %f14;
	add.f64 	%fd53, %fd51, %fd52;
	ld.global.f32 	%f15, [%rd14+24];
	cvt.f64.f32 	%fd54, %f15;
	add.f64 	%fd55, %fd53, %fd54;
	ld.global.f32 	%f16, [%rd14+28];
	cvt.f64.f32 	%fd56, %f16;
	add.f64 	%fd153, %fd55, %fd56;
	add.s32 	%r74, %r74, 16;
	add.s32 	%r73, %r73, 16;
	add.s32 	%r72, %r72, 16;
	add.s32 	%r71, %r71, 16;
	setp.eq.s32 	%p3, %r73, 0;
	@%p3 bra 	$L__BB1_4;
	bra.uni 	$L__BB1_3;
$L__BB1_4:
	setp.eq.s32 	%p4, %r5, 0;
	@%p4 bra 	$L__BB1_13;
	and.b32  	%r8, %r3, 7;
	setp.lt.u32 	%p5, %r5, 8;
	@%p5 bra 	$L__BB1_7;
	mul.wide.s32 	%rd15, %r71, 4;
	add.s64 	%rd16, %rd1, %rd15;
	ld.global.f32 	%f17, [%rd16+64];
	cvt.f64.f32 	%fd58, %f17;
	add.f64 	%fd59, %fd153, %fd58;
	ld.global.f32 	%f18, [%rd16+68];
	cvt.f64.f32 	%fd60, %f18;
	add.f64 	%fd61, %fd59, %fd60;
	ld.global.f32 	%f19, [%rd16+72];
	cvt.f64.f32 	%fd62, %f19;
	add.f64 	%fd63, %fd61, %fd62;
	ld.global.f32 	%f20, [%rd16+76];
	cvt.f64.f32 	%fd64, %f20;
	add.f64 	%fd65, %fd63, %fd64;
	ld.global.f32 	%f21, [%rd16+80];
	cvt.f64.f32 	%fd66, %f21;
	add.f64 	%fd67, %fd65, %fd66;
	ld.global.f32 	%f22, [%rd16+84];
	cvt.f64.f32 	%fd68, %f22;
	add.f64 	%fd69, %fd67, %fd68;
	ld.global.f32 	%f23, [%rd16+88];
	cvt.f64.f32 	%fd70, %f23;
	add.f64 	%fd71, %fd69, %fd70;
	ld.global.f32 	%f24, [%rd16+92];
	cvt.f64.f32 	%fd72, %f24;
	add.f64 	%fd153, %fd71, %fd72;
	add.s32 	%r67, %r74, 8;
$L__BB1_7:
	setp.eq.s32 	%p6, %r8, 0;
	@%p6 bra 	$L__BB1_13;
	and.b32  	%r12, %r3, 3;
	setp.lt.u32 	%p7, %r8, 4;
	@%p7 bra 	$L__BB1_10;
	add.s32 	%r59, %r67, %r4;
	mul.wide.s32 	%rd17, %r59, 4;
	add.s64 	%rd18, %rd1, %rd17;
	ld.global.f32 	%f25, [%rd18];
	cvt.f64.f32 	%fd74, %f25;
	add.f64 	%fd75, %fd153, %fd74;
	ld.global.f32 	%f26, [%rd18+4];
	cvt.f64.f32 	%fd76, %f26;
	add.f64 	%fd77, %fd75, %fd76;
	ld.global.f32 	%f27, [%rd18+8];
	cvt.f64.f32 	%fd78, %f27;
	add.f64 	%fd79, %fd77, %fd78;
	ld.global.f32 	%f28, [%rd18+12];
	cvt.f64.f32 	%fd80, %f28;
	add.f64 	%fd153, %fd79, %fd80;
	add.s32 	%r67, %r67, 4;
$L__BB1_10:
	setp.eq.s32 	%p8, %r12, 0;
	@%p8 bra 	$L__BB1_13;
	add.s32 	%r70, %r67, %r4;
	neg.s32 	%r69, %r12;
$L__BB1_12:
	.pragma "nounroll";
	mul.wide.s32 	%rd19, %r70, 4;
	add.s64 	%rd20, %rd1, %rd19;
	ld.global.f32 	%f29, [%rd20];
	cvt.f64.f32 	%fd81, %f29;
	add.f64 	%fd153, %fd153, %fd81;
	add.s32 	%r70, %r70, 1;
	add.s32 	%r69, %r69, 1;
	setp.ne.s32 	%p9, %r69, 0;
	@%p9 bra 	$L__BB1_12;
$L__BB1_13:
	add.s32 	%r60, %r3, 1;
	max.u32 	%r61, %r2, %r60;
	sub.s32 	%r21, %r61, %r3;
	and.b32  	%r22, %r21, 15;
	sub.s32 	%r62, %r3, %r61;
	setp.gt.u32 	%p10, %r62, -16;
	mov.f64 	%fd163, 0d0000000000000000;
	mov.u32 	%r78, %r3;
	@%p10 bra 	$L__BB1_16;
	and.b32  	%r63, %r21, -16;
	neg.s32 	%r76, %r63;
	add.s32 	%r75, %r3, %r4;
	mov.f64 	%fd163, 0d0000000000000000;
	mov.u32 	%r78, %r3;
$L__BB1_15:
	.pragma "nounroll";
	mul.wide.s32 	%rd21, %r75, 4;
	add.s64 	%rd22, %rd3, %rd21;
	ld.global.f32 	%f30, [%rd22+-32];
	cvt.f64.f32 	%fd85, %f30;
	add.f64 	%fd86, %fd163, %fd85;
	ld.global.f32 	%f31, [%rd22+-28];
	cvt.f64.f32 	%fd87, %f31;
	add.f64 	%fd88, %fd86, %fd87;
	ld.global.f32 	%f32, [%rd22+-24];
	cvt.f64.f32 	%fd89, %f32;
	add.f64 	%fd90, %fd88, %fd89;
	ld.global.f32 	%f33, [%rd22+-20];
	cvt.f64.f32 	%fd91, %f33;
	add.f64 	%fd92, %fd90, %fd91;
	ld.global.f32 	%f34, [%rd22+-16];
	cvt.f64.f32 	%fd93, %f34;
	add.f64 	%fd94, %fd92, %fd93;
	ld.global.f32 	%f35, [%rd22+-12];
	cvt.f64.f32 	%fd95, %f35;
	add.f64 	%fd96, %fd94, %fd95;
	ld.global.f32 	%f36, [%rd22+-8];
	cvt.f64.f32 	%fd97, %f36;
	add.f64 	%fd98, %fd96, %fd97;
	ld.global.f32 	%f37, [%rd22+-4];
	cvt.f64.f32 	%fd99, %f37;
	add.f64 	%fd100, %fd98, %fd99;
	ld.global.f32 	%f38, [%rd22];
	cvt.f64.f32 	%fd101, %f38;
	add.f64 	%fd102, %fd100, %fd101;
	ld.global.f32 	%f39, [%rd22+4];
	cvt.f64.f32 	%fd103, %f39;
	add.f64 	%fd104, %fd102, %fd103;
	ld.global.f32 	%f40, [%rd22+8];
	cvt.f64.f32 	%fd105, %f40;
	add.f64 	%fd106, %fd104, %fd105;
	ld.global.f32 	%f41, [%rd22+12];
	cvt.f64.f32 	%fd107, %f41;
	add.f64 	%fd108, %fd106, %fd107;
	ld.global.f32 	%f42, [%rd22+16];
	cvt.f64.f32 	%fd109, %f42;
	add.f64 	%fd110, %fd108, %fd109;
	ld.global.f32 	%f43, [%rd22+20];
	cvt.f64.f32 	%fd111, %f43;
	add.f64 	%fd112, %fd110, %fd111;
	ld.global.f32 	%f44, [%rd22+24];
	cvt.f64.f32 	%fd113, %f44;
	add.f64 	%fd114, %fd112, %fd113;
	ld.global.f32 	%f45, [%rd22+28];
	cvt.f64.f32 	%fd115, %f45;
	add.f64 	%fd163, %fd114, %fd115;
	add.s32 	%r78, %r78, 16;
	add.s32 	%r76, %r76, 16;
	add.s32 	%r75, %r75, 16;
	setp.ne.s32 	%p11, %r76, 0;
	@%p11 bra 	$L__BB1_15;
$L__BB1_16:
	setp.eq.s32 	%p12, %r22, 0;
	@%p12 bra 	$L__BB1_25;
	and.b32  	%r40, %r21, 7;
	setp.lt.u32 	%p13, %r22, 8;
	@%p13 bra 	$L__BB1_19;
	add.s32 	%r64, %r78, %r4;
	mul.wide.s32 	%rd23, %r64, 4;
	add.s64 	%rd24, %rd1, %rd23;
	ld.global.f32 	%f46, [%rd24];
	cvt.f64.f32 	%fd117, %f46;
	add.f64 	%fd118, %fd163, %fd117;
	ld.global.f32 	%f47, [%rd24+4];
	cvt.f64.f32 	%fd119, %f47;
	add.f64 	%fd120, %fd118, %fd119;
	ld.global.f32 	%f48, [%rd24+8];
	cvt.f64.f32 	%fd121, %f48;
	add.f64 	%fd122, %fd120, %fd121;
	ld.global.f32 	%f49, [%rd24+12];
	cvt.f64.f32 	%fd123, %f49;
	add.f64 	%fd124, %fd122, %fd123;
	ld.global.f32 	%f50, [%rd24+16];
	cvt.f64.f32 	%fd125, %f50;
	add.f64 	%fd126, %fd124, %fd125;
	ld.global.f32 	%f51, [%rd24+20];
	cvt.f64.f32 	%fd127, %f51;
	add.f64 	%fd128, %fd126, %fd127;
	ld.global.f32 	%f52, [%rd24+24];
	cvt.f64.f32 	%fd129, %f52;
	add.f64 	%fd130, %fd128, %fd129;
	ld.global.f32 	%f53, [%rd24+28];
	cvt.f64.f32 	%fd131, %f53;
	add.f64 	%fd163, %fd130, %fd131;
	add.s32 	%r78, %r78, 8;
$L__BB1_19:
	setp.eq.s32 	%p14, %r40, 0;
	@%p14 bra 	$L__BB1_25;
	and.b32  	%r43, %r21, 3;
	setp.lt.u32 	%p15, %r40, 4;
	@%p15 bra 	$L__BB1_22;
	add.s32 	%r65, %r78, %r4;
	mul.wide.s32 	%rd25, %r65, 4;
	add.s64 	%rd26, %rd1, %rd25;
	ld.global.f32 	%f54, [%rd26];
	cvt.f64.f32 	%fd133, %f54;
	add.f64 	%fd134, %fd163, %fd133;
	ld.global.f32 	%f55, [%rd26+4];
	cvt.f64.f32 	%fd135, %f55;
	add.f64 	%fd136, %fd134, %fd135;
	ld.global.f32 	%f56, [%rd26+8];
	cvt.f64.f32 	%fd137, %f56;
	add.f64 	%fd138, %fd136, %fd137;
	ld.global.f32 	%f57, [%rd26+12];
	cvt.f64.f32 	%fd139, %f57;
	add.f64 	%fd163, %fd138, %fd139;
	add.s32 	%r78, %r78, 4;
$L__BB1_22:
	setp.eq.s32 	%p16, %r43, 0;
	@%p16 bra 	$L__BB1_25;
	add.s32 	%r82, %r78, %r4;
	neg.s32 	%r81, %r43;
$L__BB1_24:
	.pragma "nounroll";
	mul.wide.s32 	%rd27, %r82, 4;
	add.s64 	%rd28, %rd1, %rd27;
	ld.global.f32 	%f58, [%rd28];
	cvt.f64.f32 	%fd140, %f58;
	add.f64 	%fd163, %fd163, %fd140;
	add.s32 	%r82, %r82, 1;
	add.s32 	%r81, %r81, 1;
	setp.ne.s32 	%p17, %r81, 0;
	@%p17 bra 	$L__BB1_24;
$L__BB1_25:
	cvt.rn.f64.u32 	%fd141, %r3;
	div.rn.f64 	%fd142, %fd153, %fd141;
	sub.s32 	%r66, %r2, %r3;
	cvt.rn.f64.s32 	%fd143, %r66;
	div.rn.f64 	%fd144, %fd163, %fd143;
	sub.f64 	%fd145, %fd144, %fd142;
	div.rn.f64 	%fd146, %fd145, %fd141;
	mul.f64 	%fd147, %fd146, 0d4059000000000000;
	mul.wide.s32 	%rd29, %r1, 8;
	add.s64 	%rd30, %rd2, %rd29;
	st.global.f64 	[%rd30], %fd147;
	bra.uni 	$L__BB1_27;
$L__BB1_26:
	mul.wide.s32 	%rd10, %r1, 8;
	add.s64 	%rd11, %rd2, %rd10;
	mov.b64 	%rd12, 0;
	st.global.u64 	[%rd11], %rd12;
$L__BB1_27:
	ret;

}
	// .globl	_Z19calculateVolatilityPfPiPdii
.visible .entry _Z19calculateVolatilityPfPiPdii(
	.param .u64 .ptr .align 1 _Z19calculateVolatilityPfPiPdii_param_0,
	.param .u64 .ptr .align 1 _Z19calculateVolatilityPfPiPdii_param_1,
	.param .u64 .ptr .align 1 _Z19calculateVolatilityPfPiPdii_param_2,
	.param .u32 _Z19calculateVolatilityPfPiPdii_param_3,
	.param .u32 _Z19calculateVolatilityPfPiPdii_param_4
)
{
	.reg .pred 	%p<11>;
	.reg .b32 	%r<39>;
	.reg .b32 	%f<50>;
	.reg .b64 	%rd<33>;
	.reg .b64 	%fd<54>;

	ld.param.u64 	%rd5, [_Z19calculateVolatilityPfPiPdii_param_0];
	ld.param.u64 	%rd4, [_Z19calculateVolatilityPfPiPdii_param_1];
	ld.param.u64 	%rd6, [_Z19calculateVolatilityPfPiPdii_param_2];
	ld.param.u32 	%r22, [_Z19calculateVolatilityPfPiPdii_param_3];
	ld.param.u32 	%r21, [_Z19calculateVolatilityPfPiPdii_param_4];
	cvta.to.global.u64 	%rd1, %rd5;
	cvta.to.global.u64 	%rd2, %rd6;
	mov.u32 	%r23, %ctaid.x;
	mov.u32 	%r24, %ntid.x;
	mov.u32 	%r25, %tid.x;
	mad.lo.s32 	%r1, %r23, %r24, %r25;
	setp.ge.s32 	%p1, %r1, %r22;
	@%p1 bra 	$L__BB2_15;
	cvta.to.global.u64 	%rd7, %rd4;
	mul.wide.s32 	%rd8, %r1, 4;
	add.s64 	%rd9, %rd7, %rd8;
	ld.global.u32 	%r2, [%rd9];
	setp.lt.s32 	%p2, %r2, 2;
	@%p2 bra 	$L__BB2_15;
	mul.lo.s32 	%r3, %r21, %r1;
	add.s32 	%r4, %r2, -1;
	and.b32  	%r5, %r4, 7;
	setp.lt.u32 	%p3, %r2, 9;
	mov.f64 	%fd53, 0d0000000000000000;
	mov.b32 	%r37, 1;
	@%p3 bra 	$L__BB2_6;
	and.b32  	%r28, %r4, -8;
	neg.s32 	%r35, %r28;
	add.s64 	%rd3, %rd1, 12;
	add.s32 	%r33, %r3, 1;
	mov.f64 	%fd53, 0d0000000000000000;
	mov.b32 	%r34, 0;
$L__BB2_4:
	.pragma "nounroll";
	mul.wide.s32 	%rd13, %r33, 4;
	add.s64 	%rd14, %rd3, %rd13;
	ld.global.f32 	%f1, [%rd14+-12];
	ld.global.f32 	%f2, [%rd14+-16];
	sub.f32 	%f3, %f1, %f2;
	abs.f32 	%f4, %f3;
	cvt.f64.f32 	%fd16, %f4;
	add.f64 	%fd17, %fd53, %fd16;
	ld.global.f32 	%f5, [%rd14+-8];
	sub.f32 	%f6, %f5, %f1;
	abs.f32 	%f7, %f6;
	cvt.f64.f32 	%fd18, %f7;
	add.f64 	%fd19, %fd17, %fd18;
	ld.global.f32 	%f8, [%rd14+-4];
	sub.f32 	%f9, %f8, %f5;
	abs.f32 	%f10, %f9;
	cvt.f64.f32 	%fd20, %f10;
	add.f64 	%fd21, %fd19, %fd20;
	ld.global.f32 	%f11, [%rd14];
	sub.f32 	%f12, %f11, %f8;
	abs.f32 	%f13, %f12;
	cvt.f64.f32 	%fd22, %f13;
	add.f64 	%fd23, %fd21, %fd22;
	ld.global.f32 	%f14, [%rd14+4];
	sub.f32 	%f15, %f14, %f11;
	abs.f32 	%f16, %f15;
	cvt.f64.f32 	%fd24, %f16;
	add.f64 	%fd25, %fd23, %fd24;
	ld.global.f32 	%f17, [%rd14+8];
	sub.f32 	%f18, %f17, %f14;
	abs.f32 	%f19, %f18;
	cvt.f64.f32 	%fd26, %f19;
	add.f64 	%fd27, %fd25, %fd26;
	ld.global.f32 	%f20, [%rd14+12];
	sub.f32 	%f21, %f20, %f17;
	abs.f32 	%f22, %f21;
	cvt.f64.f32 	%fd28, %f22;
	add.f64 	%fd29, %fd27, %fd28;
	ld.global.f32 	%f23, [%rd14+16];
	sub.f32 	%f24, %f23, %f20;
	abs.f32 	%f25, %f24;
	cvt.f64.f32 	%fd30, %f25;
	add.f64 	%fd53, %fd29, %fd30;
	add.s32 	%r35, %r35, 8;
	add.s32 	%r34, %r34, 8;
	add.s32 	%r33, %r33, 8;
	setp.ne.s32 	%p4, %r35, 0;
	@%p4 bra 	$L__BB2_4;
	add.s32 	%r37, %r34, 1;
$L__BB2_6:
	setp.eq.s32 	%p5, %r5, 0;
	@%p5 bra 	$L__BB2_14;
	and.b32  	%r16, %r4, 3;
	setp.lt.u32 	%p6, %r5, 4;
	@%p6 bra 	$L__BB2_9;
	add.s32 	%r29, %r37, %r3;
	mul.wide.s32 	%rd15, %r29, 4;
	add.s64 	%rd16, %rd1, %rd15;
	ld.global.f32 	%f26, [%rd16];
	ld.global.f32 	%f27, [%rd16+-4];
	sub.f32 	%f28, %f26, %f27;
	abs.f32 	%f29, %f28;
	cvt.f64.f32 	%fd32, %f29;
	add.f64 	%fd33, %fd53, %fd32;
	cvt.s64.s32 	%rd17, %r3;
	cvt.s64.s32 	%rd18, %r37;
	add.s64 	%rd19, %rd18, %rd17;
	shl.b64 	%rd20, %rd19, 2;
	add.s64 	%rd21, %rd1, %rd20;
	ld.global.f32 	%f30, [%rd21+4];
	sub.f32 	%f31, %f30, %f26;
	abs.f32 	%f32, %f31;
	cvt.f64.f32 	%fd34, %f32;
	add.f64 	%fd35, %fd33, %fd34;
	ld.global.f32 	%f33, [%rd21+8];
	sub.f32 	%f34, %f33, %f30;
	abs.f32 	%f35, %f34;
	cvt.f64.f32 	%fd36, %f35;
	add.f64 	%fd37, %fd35, %fd36;
	ld.global.f32 	%f36, [%rd21+12];
	sub.f32 	%f37, %f36, %f33;
	abs.f32 	%f38, %f37;
	cvt.f64.f32 	%fd38, %f38;
	add.f64 	%fd53, %fd37, %fd38;
	add.s32 	%r37, %r37, 4;
$L__BB2_9:
	setp.eq.s32 	%p7, %r16, 0;
	@%p7 bra 	$L__BB2_14;
	setp.eq.s32 	%p8, %r16, 1;
	@%p8 bra 	$L__BB2_12;
	add.s32 	%r30, %r37, %r3;
	mul.wide.s32 	%rd22, %r30, 4;
	add.s64 	%rd23, %rd1, %rd22;
	ld.global.f32 	%f39, [%rd23];
	ld.global.f32 	%f40, [%rd23+-4];
	sub.f32 	%f41, %f39, %f40;
	abs.f32 	%f42, %f41;
	cvt.f64.f32 	%fd40, %f42;
	add.f64 	%fd41, %fd53, %fd40;
	cvt.s64.s32 	%rd24, %r3;
	cvt.s64.s32 	%rd25, %r37;
	add.s64 	%rd26, %rd25, %rd24;
	shl.b64 	%rd27, %rd26, 2;
	add.s64 	%rd28, %rd1, %rd27;
	ld.global.f32 	%f43, [%rd28+4];
	sub.f32 	%f44, %f43, %f39;
	abs.f32 	%f45, %f44;
	cvt.f64.f32 	%fd42, %f45;
	add.f64 	%fd53, %fd41, %fd42;
	add.s32 	%r37, %r37, 2;
$L__BB2_12:
	and.b32  	%r31, %r4, 1;
	setp.eq.b32 	%p9, %r31, 1;
	not.pred 	%p10, %p9;
	@%p10 bra 	$L__BB2_14;
	add.s32 	%r32, %r37, %r3;
	mul.wide.s32 	%rd29, %r32, 4;
	add.s64 	%rd30, %rd1, %rd29;
	ld.global.f32 	%f46, [%rd30];
	ld.global.f32 	%f47, [%rd30+-4];
	sub.f32 	%f48, %f46, %f47;
	abs.f32 	%f49, %f48;
	cvt.f64.f32 	%fd43, %f49;
	add.f64 	%fd53, %fd53, %fd43;
$L__BB2_14:
	cvt.rn.f64.u32 	%fd44, %r4;
	div.rn.f64 	%fd45, %fd53, %fd44;
	mul.wide.s32 	%rd31, %r1, 8;
	add.s64 	%rd32, %rd2, %rd31;
	st.global.f64 	[%rd32], %fd45;
	bra.uni 	$L__BB2_16;
$L__BB2_15:
	mul.wide.s32 	%rd10, %r1, 8;
	add.s64 	%rd11, %rd2, %rd10;
	mov.b64 	%rd12, 0;
	st.global.u64 	[%rd11], %rd12;
$L__BB2_16:
	ret;

}
	// .globl	_Z12calculateDRIPdPlPiS_S_S_i
.visible .entry _Z12calculateDRIPdPlPiS_S_S_i(
	.param .u64 .ptr .align 1 _Z12calculateDRIPdPlPiS_S_S_i_param_0,
	.param .u64 .ptr .align 1 _Z12calculateDRIPdPlPiS_S_S_i_param_1,
	.param .u64 .ptr .align 1 _Z12calculateDRIPdPlPiS_S_S_i_param_2,
	.param .u64 .ptr .align 1 _Z12calculateDRIPdPlPiS_S_S_i_param_3,
	.param .u64 .ptr .align 1 _Z12calculateDRIPdPlPiS_S_S_i_param_4,
	.param .u64 .ptr .align 1 _Z12calculateDRIPdPlPiS_S_S_i_param_5,
	.param .u32 _Z12calculateDRIPdPlPiS_S_S_i_param_6
)
{
	.reg .pred 	%p<7>;
	.reg .b32 	%r<7>;
	.reg .b64 	%rd<23>;
	.reg .b64 	%fd<20>;

	ld.param.u64 	%rd2, [_Z12calculateDRIPdPlPiS_S_S_i_param_0];
	ld.param.u64 	%rd3, [_Z12calculateDRIPdPlPiS_S_S_i_param_1];
	ld.param.u64 	%rd4, [_Z12calculateDRIPdPlPiS_S_S_i_param_2];
	ld.param.u64 	%rd5, [_Z12calculateDRIPdPlPiS_S_S_i_param_3];
	ld.param.u64 	%rd6, [_Z12calculateDRIPdPlPiS_S_S_i_param_4];
	ld.param.u64 	%rd7, [_Z12calculateDRIPdPlPiS_S_S_i_param_5];
	ld.param.u32 	%r3, [_Z12calculateDRIPdPlPiS_S_S_i_param_6];
	mov.u32 	%r4, %ctaid.x;
	mov.u32 	%r5, %ntid.x;
	mov.u32 	%r6, %tid.x;
	mad.lo.s32 	%r1, %r4, %r5, %r6;
	setp.ge.s32 	%p1, %r1, %r3;
	@%p1 bra 	$L__BB3_4;
	cvta.to.global.u64 	%rd8, %rd4;
	mul.wide.s32 	%rd9, %r1, 4;
	add.s64 	%rd10, %rd8, %rd9;
	ld.global.u32 	%r2, [%rd10];
	setp.lt.s32 	%p2, %r2, 1;
	@%p2 bra 	$L__BB3_4;
	cvta.to.global.u64 	%rd11, %rd3;
	mul.wide.s32 	%rd12, %r1, 8;
	add.s64 	%rd13, %rd11, %rd12;
	ld.global.u64 	%rd14, [%rd13];
	cvt.rn.f64.s64 	%fd1, %rd14;
	cvt.rn.f64.u32 	%fd2, %r2;
	div.rn.f64 	%fd3, %fd1, %fd2;
	cvta.to.global.u64 	%rd15, %rd2;
	add.s64 	%rd16, %rd15, %rd12;
	ld.global.f64 	%fd4, [%rd16];
	div.rn.f64 	%fd5, %fd4, 0d4059000000000000;
	mov.f64 	%fd6, 0d3FF0000000000000;
	sub.f64 	%fd7, %fd6, %fd5;
	mul.f64 	%fd8, %fd7, 0d3FE3333333333333;
	cvta.to.global.u64 	%rd17, %rd5;
	add.s64 	%rd18, %rd17, %rd12;
	ld.global.f64 	%fd9, [%rd18];
	setp.lt.f64 	%p3, %fd9, 0d0000000000000000;
	mul.f64 	%fd10, %fd9, 0dBFE0000000000000;
	selp.f64 	%fd11, %fd10, 0d0000000000000000, %p3;
	setp.gt.f64 	%p4, %fd11, 0d3FF0000000000000;
	selp.f64 	%fd12, 0d3FF0000000000000, %fd11, %p4;
	cvta.to.global.u64 	%rd19, %rd6;
	add.s64 	%rd20, %rd19, %rd12;
	ld.global.f64 	%fd13, [%rd20];
	div.rn.f64 	%fd14, %fd13, 0d4059000000000000;
	setp.gt.f64 	%p5, %fd14, 0d3FF0000000000000;
	selp.f64 	%fd15, 0d3FF0000000000000, %fd14, %p5;
	mul.f64 	%fd16, %fd8, 0d3FD3333333333333;
	fma.rn.f64 	%fd17, %fd3, 0d3FD6666666666666, %fd16;
	fma.rn.f64 	%fd18, %fd12, 0d3FC999999999999A, %fd17;
	fma.rn.f64 	%fd19, %fd15, 0d3FC3333333333333, %fd18;
	cvta.to.global.u64 	%rd21, %rd7;
	add.s64 	%rd1, %rd21, %rd12;
	st.global.f64 	[%rd1], %fd19;
	setp.leu.f64 	%p6, %fd19, 0d3FF0000000000000;
	@%p6 bra 	$L__BB3_4;
	mov.b64 	%rd22, 4607182418800017408;
	st.global.u64 	[%rd1], %rd22;
$L__BB3_4:
	ret;

}
	// .globl	_ZN3cub18CUB_300001_SM_10006detail11EmptyKernelIvEEvv
.visible .entry _ZN3cub18CUB_300001_SM_10006detail11EmptyKernelIvEEvv()
{


	ret;

}


// ===== COMPILED SASS (sm_100) =====

	.target	sm_100

	.elftype	@"ET_EXEC"


//--------------------- .note.nv.tkinfo           --------------------------
	.section	.note.nv.tkinfo,"",@"SHT_NOTE"
	.sectionflags	@"SHF_NOTE_NV_TKINFO"
	.tkinfo
        /*0018*/ 	.word	0x00000002
        /*0030*/ 	.string	""
        /*0030*/ 	.string	"ptxas"
        /*0030*/ 	.string	"Cuda compilation tools, release 13.0, V13.0.88"
        /*0030*/ 	.string	"Build cuda_13.0.r13.0/compiler.36424714_0"
        /*0030*/ 	.string	"-arch sm_100 -m 64 "



//--------------------- .note.nv.cuinfo           --------------------------
	.section	.note.nv.cuinfo,"",@"SHT_NOTE"
	.sectionflags	@"SHF_NOTE_NV_CUINFO"
        /*0018*/ 	.short	0x0002
        /*001a*/ 	.short	0x0064
        /*001c*/ 	.short	0x0082
	.zero		2


//--------------------- .nv.info                  --------------------------
	.section	.nv.info,"",@"SHT_CUDA_INFO"
	.align	4


	//----- nvinfo : EIATTR_REGCOUNT
	.align		4
        /*0000*/ 	.byte	0x04, 0x2f
        /*0002*/ 	.short	(.L_46 - .L_45)
	.align		4
.L_45:
        /*0004*/ 	.word	index@(_Z19calculateBasicStatsPfPiPdPlii)
        /*0008*/ 	.word	0x00000020


	//----- nvinfo : EIATTR_FRAME_SIZE
	.align		4
.L_46:
        /*000c*/ 	.byte	0x04, 0x11
        /*000e*/ 	.short	(.L_48 - .L_47)
	.align		4
.L_47:
        /*0010*/ 	.word	index@($__internal_3_$__cuda_sm20_div_rn_f64_full)
        /*0014*/ 	.word	0x00000000


	//----- nvinfo : EIATTR_FRAME_SIZE
	.align		4
.L_48:
        /*0018*/ 	.byte	0x04, 0x11
        /*001a*/ 	.short	(.L_50 - .L_49)
	.align		4
.L_49:
        /*001c*/ 	.word	index@(_Z19calculateBasicStatsPfPiPdPlii)
        /*0020*/ 	.word	0x00000000


	//----- nvinfo : EIATTR_REGCOUNT
	.align		4
.L_50:
        /*0024*/ 	.byte	0x04, 0x2f
        /*0026*/ 	.short	(.L_52 - .L_51)
	.align		4
.L_51:
        /*0028*/ 	.word	index@(_Z15calculateTrendsPfPiPdii)
        /*002c*/ 	.word	0x00000020


	//----- nvinfo : EIATTR_FRAME_SIZE
	.align		4
.L_52:
        /*0030*/ 	.byte	0x04, 0x11
        /*0032*/ 	.short	(.L_54 - .L_53)
	.align		4
.L_53:
        /*0034*/ 	.word	index@($__internal_2_$__cuda_sm20_div_rn_f64_full)
        /*0038*/ 	.word	0x00000000


	//----- nvinfo : EIATTR_FRAME_SIZE
	.align		4
.L_54:
        /*003c*/ 	.byte	0x04, 0x11
        /*003e*/ 	.short	(.L_56 - .L_55)
	.align		4
.L_55:
        /*0040*/ 	.word	index@(_Z15calculateTrendsPfPiPdii)
        /*0044*/ 	.word	0x00000000


	//----- nvinfo : EIATTR_REGCOUNT
	.align		4
.L_56:
        /*0048*/ 	.byte	0x04, 0x2f
        /*004a*/ 	.short	(.L_58 - .L_57)
	.align		4
.L_57:
        /*004c*/ 	.word	index@(_Z19calculateVolatilityPfPiPdii)
        /*0050*/ 	.word	0x0000001d


	//----- nvinfo : EIATTR_FRAME_SIZE
	.align		4
.L_58:
        /*0054*/ 	.byte	0x04, 0x11
        /*0056*/ 	.short	(.L_60 - .L_59)
	.align		4
.L_59:
        /*0058*/ 	.word	index@($__internal_1_$__cuda_sm20_div_rn_f64_full)
        /*005c*/ 	.word	0x00000000


	//----- nvinfo : EIATTR_FRAME_SIZE
	.align		4
.L_60:
        /*0060*/ 	.byte	0x04, 0x11
        /*0062*/ 	.short	(.L_62 - .L_61)
	.align		4
.L_61:
        /*0064*/ 	.word	index@(_Z19calculateVolatilityPfPiPdii)
        /*0068*/ 	.word	0x00000000


	//----- nvinfo : EIATTR_REGCOUNT
	.align		4
.L_62:
        /*006c*/ 	.byte	0x04, 0x2f
        /*006e*/ 	.short	(.L_64 - .L_63)
	.align		4
.L_63:
        /*0070*/ 	.word	index@(_Z12calculateDRIPdPlPiS_S_S_i)
        /*0074*/ 	.word	0x0000001e


	//----- nvinfo : EIATTR_FRAME_SIZE
	.align		4
.L_64:
        /*0078*/ 	.byte	0x04, 0x11
        /*007a*/ 	.short	(.L_66 - .L_65)
	.align		4
.L_65:
        /*007c*/ 	.word	index@($__internal_0_$__cuda_sm20_div_rn_f64_full)
        /*0080*/ 	.word	0x00000000


	//----- nvinfo : EIATTR_FRAME_SIZE
	.align		4
.L_66:
        /*0084*/ 	.byte	0x04, 0x11
        /*0086*/ 	.short	(.L_68 - .L_67)
	.align		4
.L_67:
        /*0088*/ 	.word	index@(_Z12calculateDRIPdPlPiS_S_S_i)
        /*008c*/ 	.word	0x00000000


	//----- nvinfo : EIATTR_REGCOUNT
	.align		4
.L_68:
        /*0090*/ 	.byte	0x04, 0x2f
        /*0092*/ 	.short	(.L_70 - .L_69)
	.align		4
.L_69:
        /*0094*/ 	.word	index@(_ZN3cub18CUB_300001_SM_10006detail11EmptyKernelIvEEvv)
        /*0098*/ 	.word	0x00000004


	//----- nvinfo : EIATTR_FRAME_SIZE
	.align		4
.L_70:
        /*009c*/ 	.byte	0x04, 0x11
        /*009e*/ 	.short	(.L_72 - .L_71)
	.align		4
.L_71:
        /*00a0*/ 	.word	index@(_ZN3cub18CUB_300001_SM_10006detail11EmptyKernelIvEEvv)
        /*00a4*/ 	.word	0x00000000


	//----- nvinfo : EIATTR_MIN_STACK_SIZE
	.align		4
.L_72:
        /*00a8*/ 	.byte	0x04, 0x12
        /*00aa*/ 	.short	(.L_74 - .L_73)
	.align		4
.L_73:
        /*00ac*/ 	.word	index@(_ZN3cub18CUB_300001_SM_10006detail11EmptyKernelIvEEvv)
        /*00b0*/ 	.word	0x00000000


	//----- nvinfo : EIATTR_MIN_STACK_SIZE
	.align		4
.L_74:
        /*00b4*/ 	.byte	0x04, 0x12
        /*00b6*/ 	.short	(.L_76 - .L_75)
	.align		4
.L_75:
        /*00b8*/ 	.word	index@(_Z12calculateDRIPdPlPiS_S_S_i)
        /*00bc*/ 	.word	0x00000000


	//----- nvinfo : EIATTR_MIN_STACK_SIZE
	.align		4
.L_76:
        /*00c0*/ 	.byte	0x04, 0x12
        /*00c2*/ 	.short	(.L_78 - .L_77)
	.align		4
.L_77:
        /*00c4*/ 	.word	index@(_Z19calculateVolatilityPfPiPdii)
        /*00c8*/ 	.word	0x00000000


	//----- nvinfo : EIATTR_MIN_STACK_SIZE
	.align		4
.L_78:
        /*00cc*/ 	.byte	0x04, 0x12
        /*00ce*/ 	.short	(.L_80 - .L_79)
	.align		4
.L_79:
        /*00d0*/ 	.word	index@(_Z15calculateTrendsPfPiPdii)
        /*00d4*/ 	.word	0x00000000


	//----- nvinfo : EIATTR_MIN_STACK_SIZE
	.align		4
.L_80:
        /*00d8*/ 	.byte	0x04, 0x12
        /*00da*/ 	.short	(.L_82 - .L_81)
	.align		4
.L_81:
        /*00dc*/ 	.word	index@(_Z19calculateBasicStatsPfPiPdPlii)
        /*00e0*/ 	.word	0x00000000
.L_82:


//--------------------- .nv.compat                --------------------------
	.section	.nv.compat,"",@"SHT_CUDA_COMPAT_INFO"
	.align	4
        /*0000*/ 	.byte	0x02, 0x09, 0x00, 0x00, 0x02, 0x02, 0x01, 0x00, 0x02, 0x05, 0x05, 0x00, 0x03, 0x07, 0x01, 0x01
        /*0010*/ 	.byte	0x02, 0x03, 0x00, 0x00, 0x02, 0x06, 0x01, 0x00, 0x04, 0x0b, 0x08, 0x00, 0x01, 0x00, 0x00, 0x00
        /*0020*/ 	.byte	0x00, 0x00, 0x00, 0x00


//--------------------- .nv.info._ZN3cub18CUB_300001_SM_10006detail11EmptyKernelIvEEvv --------------------------
	.section	.nv.info._ZN3cub18CUB_300001_SM_10006detail11EmptyKernelIvEEvv,"",@"SHT_CUDA_INFO"
	.sectionflags	@""
	.align	4


	//----- nvinfo : EIATTR_CUDA_API_VERSION
	.align		4
        /*0000*/ 	.byte	0x04, 0x37
        /*0002*/ 	.short	(.L_84 - .L_83)
.L_83:
        /*0004*/ 	.word	0x00000082


	//----- nvinfo : EIATTR_SPARSE_MMA_MASK
	.align		4
.L_84:
        /*0008*/ 	.byte	0x03, 0x50
        /*000a*/ 	.short	0x0000


	//----- nvinfo : EIATTR_MAXREG_COUNT
	.align		4
        /*000c*/ 	.byte	0x03, 0x1b
        /*000e*/ 	.short	0x00ff


	//----- nvinfo : EIATTR_MERCURY_ISA_VERSION
	.align		4
        /*0010*/ 	.byte	0x03, 0x5f
        /*0012*/ 	.short	0x0101


	//----- nvinfo : EIATTR_VRC_CTA_INIT_COUNT
	.align		4
        /*0014*/ 	.byte	0x02, 0x4a
	.zero		1
	.zero		1


	//----- nvinfo : EIATTR_EXIT_INSTR_OFFSETS
	.align		4
        /*0018*/ 	.byte	0x04, 0x1c
        /*001a*/ 	.short	(.L_86 - .L_85)


	//   ....[0]....
.L_85:
        /*001c*/ 	.word	0x00000010


	//----- nvinfo : EIATTR_SW_WAR
	.align		4
.L_86:
        /*0020*/ 	.byte	0x04, 0x36
        /*0022*/ 	.short	(.L_88 - .L_87)
.L_87:
        /*0024*/ 	.word	0x00000008
.L_88:


//--------------------- .nv.info._Z12calculateDRIPdPlPiS_S_S_i --------------------------
	.section	.nv.info._Z12calculateDRIPdPlPiS_S_S_i,"",@"SHT_CUDA_INFO"
	.sectionflags	@""
	.align	4


	//----- nvinfo : EIATTR_CUDA_API_VERSION
	.align		4
        /*0000*/ 	.byte	0x04, 0x37
        /*0002*/ 	.short	(.L_90 - .L_89)
.L_89:
        /*0004*/ 	.word	0x00000082


	//----- nvinfo : EIATTR_KPARAM_INFO
	.align		4
.L_90:
        /*0008*/ 	.byte	0x04, 0x17
        /*000a*/ 	.short	(.L_92 - .L_91)
.L_91:
        /*000c*/ 	.word	0x00000000
        /*0010*/ 	.short	0x0006
        /*0012*/ 	.short	0x0030
        /*0014*/ 	.byte	0x00, 0xf0, 0x11, 0x00


	//----- nvinfo : EIATTR_KPARAM_INFO
	.align		4
.L_92:
        /*0018*/ 	.byte	0x04, 0x17
        /*001a*/ 	.short	(.L_94 - .L_93)
.L_93:
        /*001c*/ 	.word	0x00000000
        /*0020*/ 	.short	0x0005
        /*0022*/ 	.short	0x0028
        /*0024*/ 	.byte	0x00, 0xf5, 0x21, 0x00


	//----- nvinfo : EIATTR_KPARAM_INFO
	.align		4
.L_94:
        /*0028*/ 	.byte	0x04, 0x17
        /*002a*/ 	.short	(.L_96 - .L_95)
.L_95:
        /*002c*/ 	.word	0x00000000
        /*0030*/ 	.short	0x0004
        /*0032*/ 	.short	0x0020
        /*0034*/ 	.byte	0x00, 0xf5, 0x21, 0x00


	//----- nvinfo : EIATTR_KPARAM_INFO
	.align		4
.L_96:
        /*0038*/ 	.byte	0x04, 0x17
        /*003a*/ 	.short	(.L_98 - .L_97)
.L_97:
        /*003c*/ 	.word	0x00000000
        /*0040*/ 	.short	0x0003
        /*0042*/ 	.short	0x0018
        /*0044*/ 	.byte	0x00, 0xf5, 0x21, 0x00


	//----- nvinfo : EIATTR_KPARAM_INFO
	.align		4
.L_98:
        /*0048*/ 	.byte	0x04, 0x17
        /*004a*/ 	.short	(.L_100 - .L_99)
.L_99:
        /*004c*/ 	.word	0x00000000
        /*0050*/ 	.short	0x0002
        /*0052*/ 	.short	0x0010
        /*0054*/ 	.byte	0x00, 0xf5, 0x21, 0x00


	//----- nvinfo : EIATTR_KPARAM_INFO
	.align		4
.L_100:
        /*0058*/ 	.byte	0x04, 0x17
        /*005a*/ 	.short	(.L_102 - .L_101)
.L_101:
        /*005c*/ 	.word	0x00000000
        /*0060*/ 	.short	0x0001
        /*0062*/ 	.short	0x0008
        /*0064*/ 	.byte	0x00, 0xf5, 0x21, 0x00


	//----- nvinfo : EIATTR_KPARAM_INFO
	.align		4
.L_102:
        /*0068*/ 	.byte	0x04, 0x17
        /*006a*/ 	.short	(.L_104 - .L_103)
.L_103:
        /*006c*/ 	.word	0x00000000
        /*0070*/ 	.short	0x0000
        /*0072*/ 	.short	0x0000
        /*0074*/ 	.byte	0x00, 0xf5, 0x21, 0x00


	//----- nvinfo : EIATTR_SPARSE_MMA_MASK
	.align		4
.L_104:
        /*0078*/ 	.byte	0x03, 0x50
        /*007a*/ 	.short	0x0000


	//----- nvinfo : EIATTR_MAXREG_COUNT
	.align		4
        /*007c*/ 	.byte	0x03, 0x1b
        /*007e*/ 	.short	0x00ff


	//----- nvinfo : EIATTR_MERCURY_ISA_VERSION
	.align		4
        /*0080*/ 	.byte	0x03, 0x5f
        /*0082*/ 	.short	0x0101


	//----- nvinfo : EIATTR_VRC_CTA_INIT_COUNT
	.align		4
        /*0084*/ 	.byte	0x02, 0x4a
	.zero		1
	.zero		1


	//----- nvinfo : EIATTR_EXIT_INSTR_OFFSETS
	.align		4
        /*0088*/ 	.byte	0x04, 0x1c
        /*008a*/ 	.short	(.L_106 - .L_105)


	//   ....[0]....
.L_105:
        /*008c*/ 	.word	0x00000070


	//   ....[1]....
        /*0090*/ 	.word	0x000000d0


	//   ....[2]....
        /*0094*/ 	.word	0x00000840


	//   ....[3]....
        /*0098*/ 	.word	0x00000880


	//----- nvinfo : EIATTR_CRS_STACK_SIZE
	.align		4
.L_106:
        /*009c*/ 	.byte	0x04, 0x1e
        /*009e*/ 	.short	(.L_108 - .L_107)
.L_107:
        /*00a0*/ 	.word	0x00000000


	//----- nvinfo : EIATTR_CBANK_PARAM_SIZE
	.align		4
.L_108:
        /*00a4*/ 	.byte	0x03, 0x19
        /*00a6*/ 	.short	0x0034


	//----- nvinfo : EIATTR_PARAM_CBANK
	.align		4
        /*00a8*/ 	.byte	0x04, 0x0a
        /*00aa*/ 	.short	(.L_110 - .L_109)
	.align		4
.L_109:
        /*00ac*/ 	.word	index@(.nv.constant0._Z12calculateDRIPdPlPiS_S_S_i)
        /*00b0*/ 	.short	0x0380
        /*00b2*/ 	.short	0x0034


	//----- nvinfo : EIATTR_SW_WAR
	.align		4
.L_110:
        /*00b4*/ 	.byte	0x04, 0x36
        /*00b6*/ 	.short	(.L_112 - .L_111)
.L_111:
        /*00b8*/ 	.word	0x00000008
.L_112:


//--------------------- .nv.info._Z19calculateVolatilityPfPiPdii --------------------------
	.section	.nv.info._Z19calculateVolatilityPfPiPdii,"",@"SHT_CUDA_INFO"
	.sectionflags	@""
	.align	4


	//----- nvinfo : EIATTR_CUDA_API_VERSION
	.align		4
        /*0000*/ 	.byte	0x04, 0x37
        /*0002*/ 	.short	(.L_114 - .L_113)
.L_113:
        /*0004*/ 	.word	0x00000082


	//----- nvinfo : EIATTR_KPARAM_INFO
	.align		4
.L_114:
        /*0008*/ 	.byte	0x04, 0x17
        /*000a*/ 	.short	(.L_116 - .L_115)
.L_115:
        /*000c*/ 	.word	0x00000000
        /*0010*/ 	.short	0x0004
        /*0012*/ 	.short	0x001c
        /*0014*/ 	.byte	0x00, 0xf0, 0x11, 0x00


	//----- nvinfo : EIATTR_KPARAM_INFO
	.align		4
.L_116:
        /*0018*/ 	.byte	0x04, 0x17
        /*001a*/ 	.short	(.L_118 - .L_117)
.L_117:
        /*001c*/ 	.word	0x00000000
        /*0020*/ 	.short	0x0003
        /*0022*/ 	.short	0x0018
        /*0024*/ 	.byte	0x00, 0xf0, 0x11, 0x00


	//----- nvinfo : EIATTR_KPARAM_INFO
	.align		4
.L_118:
        /*0028*/ 	.byte	0x04, 0x17
        /*002a*/ 	.short	(.L_120 - .L_119)
.L_119:
        /*002c*/ 	.word	0x00000000
        /*0030*/ 	.short	0x0002
        /*0032*/ 	.short	0x0010
        /*0034*/ 	.byte	0x00, 0xf5, 0x21, 0x00


	//----- nvinfo : EIATTR_KPARAM_INFO
	.align		4
.L_120:
        /*0038*/ 	.byte	0x04, 0x17
        /*003a*/ 	.short	(.L_122 - .L_121)
.L_121:
        /*003c*/ 	.word	0x00000000
        /*0040*/ 	.short	0x0001
        /*0042*/ 	.short	0x0008
        /*0044*/ 	.byte	0x00, 0xf5, 0x21, 0x00


	//----- nvinfo : EIATTR_KPARAM_INFO
	.align		4
.L_122:
        /*0048*/ 	.byte	0x04, 0x17
        /*004a*/ 	.short	(.L_124 - .L_123)
.L_123:
        /*004c*/ 	.word	0x00000000
        /*0050*/ 	.short	0x0000
        /*0052*/ 	.short	0x0000
        /*0054*/ 	.byte	0x00, 0xf5, 0x21, 0x00


	//----- nvinfo : EIATTR_SPARSE_MMA_MASK
	.align		4
.L_124:
        /*0058*/ 	.byte	0x03, 0x50
        /*005a*/ 	.short	0x0000


	//----- nvinfo : EIATTR_MAXREG_COUNT
	.align		4
        /*005c*/ 	.byte	0x03, 0x1b
        /*005e*/ 	.short	0x00ff


	//----- nvinfo : EIATTR_MERCURY_ISA_VERSION
	.align		4
        /*0060*/ 	.byte	0x03, 0x5f
        /*0062*/ 	.short	0x0101


	//----- nvinfo : EIATTR_VRC_CTA_INIT_COUNT
	.align		4
        /*0064*/ 	.byte	0x02, 0x4a
	.zero		1
	.zero		1


	//----- nvinfo : EIATTR_EXIT_INSTR_OFFSETS
	.align		4
        /*0068*/ 	.byte	0x04, 0x1c
        /*006a*/ 	.short	(.L_126 - .L_125)


	//   ....[0]....
.L_125:
        /*006c*/ 	.word	0x00000a90


	//   ....[1]....
        /*0070*/ 	.word	0x00000ae0


	//----- nvinfo : EIATTR_CRS_STACK_SIZE
	.align		4
.L_126:
        /*0074*/ 	.byte	0x04, 0x1e
        /*0076*/ 	.short	(.L_128 - .L_127)
.L_127:
        /*0078*/ 	.word	0x00000000


	//----- nvinfo : EIATTR_CBANK_PARAM_SIZE
	.align		4
.L_128:
        /*007c*/ 	.byte	0x03, 0x19
        /*007e*/ 	.short	0x0020


	//----- nvinfo : EIATTR_PARAM_CBANK
	.align		4
        /*0080*/ 	.byte	0x04, 0x0a
        /*0082*/ 	.short	(.L_130 - .L_129)
	.align		4
.L_129:
        /*0084*/ 	.word	index@(.nv.constant0._Z19calculateVolatilityPfPiPdii)
        /*0088*/ 	.short	0x0380
        /*008a*/ 	.short	0x0020


	//----- nvinfo : EIATTR_SW_WAR
	.align		4
.L_130:
        /*008c*/ 	.byte	0x04, 0x36
        /*008e*/ 	.short	(.L_132 - .L_131)
.L_131:
        /*0090*/ 	.word	0x00000008
.L_132:


//--------------------- .nv.info._Z15calculateTrendsPfPiPdii --------------------------
	.section	.nv.info._Z15calculateTrendsPfPiPdii,"",@"SHT_CUDA_INFO"
	.sectionflags	@""
	.align	4


	//----- nvinfo : EIATTR_CUDA_API_VERSION
	.align		4
        /*0000*/ 	.byte	0x04, 0x37
        /*0002*/ 	.short	(.L_134 - .L_133)
.L_133:
        /*0004*/ 	.word	0x00000082


	//----- nvinfo : EIATTR_KPARAM_INFO
	.align		4
.L_134:
        /*0008*/ 	.byte	0x04, 0x17
        /*000a*/ 	.short	(.L_136 - .L_135)
.L_135:
        /*000c*/ 	.word	0x00000000
        /*0010*/ 	.short	0x0004
        /*0012*/ 	.short	0x001c
        /*0014*/ 	.byte	0x00, 0xf0, 0x11, 0x00


	//----- nvinfo : EIATTR_KPARAM_INFO
	.align		4
.L_136:
        /*0018*/ 	.byte	0x04, 0x17
        /*001a*/ 	.short	(.L_138 - .L_137)
.L_137:
        /*001c*/ 	.word	0x00000000
        /*0020*/ 	.short	0x0003
        /*0022*/ 	.short	0x0018
        /*0024*/ 	.byte	0x00, 0xf0, 0x11, 0x00


	//----- nvinfo : EIATTR_KPARAM_INFO
	.align		4
.L_138:
        /*0028*/ 	.byte	0x04, 0x17
        /*002a*/ 	.short	(.L_140 - .L_139)
.L_139:
        /*002c*/ 	.word	0x00000000
        /*0030*/ 	.short	0x0002
        /*0032*/ 	.short	0x0010
        /*0034*/ 	.byte	0x00, 0xf5, 0x21, 0x00


	//----- nvinfo : EIATTR_KPARAM_INFO
	.align		4
.L_140:
        /*0038*/ 	.byte	0x04, 0x17
        /*003a*/ 	.short	(.L_142 - .L_141)
.L_141:
        /*003c*/ 	.word	0x00000000
        /*0040*/ 	.short	0x0001
        /*0042*/ 	.short	0x0008
        /*0044*/ 	.byte	0x00, 0xf5, 0x21, 0x00


	//----- nvinfo : EIATTR_KPARAM_INFO
	.align		4
.L_142:
        /*0048*/ 	.byte	0x04, 0x17
        /*004a*/ 	.short	(.L_144 - .L_143)
.L_143:
        /*004c*/ 	.word	0x00000000
        /*0050*/ 	.short	0x0000
        /*0052*/ 	.short	0x0000
        /*0054*/ 	.byte	0x00, 0xf5, 0x21, 0x00


	//----- nvinfo : EIATTR_SPARSE_MMA_MASK
	.align		4
.L_144:
        /*0058*/ 	.byte	0x03, 0x50
        /*005a*/ 	.short	0x0000


	//----- nvinfo : EIATTR_MAXREG_COUNT
	.align		4
        /*005c*/ 	.byte	0x03, 0x1b
        /*005e*/ 	.short	0x00ff


	//----- nvinfo : EIATTR_MERCURY_ISA_VERSION
	.align		4
        /*0060*/ 	.byte	0x03, 0x5f
        /*0062*/ 	.short	0x0101


	//----- nvinfo : EIATTR_VRC_CTA_INIT_COUNT
	.align		4
        /*0064*/ 	.byte	0x02, 0x4a
	.zero		1
	.zero		1


	//----- nvinfo : EIATTR_EXIT_INSTR_OFFSETS
	.align		4
        /*0068*/ 	.byte	0x04, 0x1c
        /*006a*/ 	.short	(.L_146 - .L_145)


	//   ....[0]....
.L_145:
        /*006c*/ 	.word	0x000017d0


	//   ....[1]....
        /*0070*/ 	.word	0x00001820


	//----- nvinfo : EIATTR_CRS_STACK_SIZE
	.align		4
.L_146:
        /*0074*/ 	.byte	0x04, 0x1e
        /*0076*/ 	.short	(.L_148 - .L_147)
.L_147:
        /*0078*/ 	.word	0x00000000


	//----- nvinfo : EIATTR_CBANK_PARAM_SIZE
	.align		4
.L_148:
        /*007c*/ 	.byte	0x03, 0x19
        /*007e*/ 	.short	0x0020


	//----- nvinfo : EIATTR_PARAM_CBANK
	.align		4
        /*0080*/ 	.byte	0x04, 0x0a
        /*0082*/ 	.short	(.L_150 - .L_149)
	.align		4
.L_149:
        /*0084*/ 	.word	index@(.nv.constant0._Z15calculateTrendsPfPiPdii)
        /*0088*/ 	.short	0x0380
        /*008a*/ 	.short	0x0020


	//----- nvinfo : EIATTR_SW_WAR
	.align		4
.L_150:
        /*008c*/ 	.byte	0x04, 0x36
        /*008e*/ 	.short	(.L_152 - .L_151)
.L_151:
        /*0090*/ 	.word	0x00000008
.L_152:


//--------------------- .nv.info._Z19calculateBasicStatsPfPiPdPlii --------------------------
	.section	.nv.info._Z19calculateBasicStatsPfPiPdPlii,"",@"SHT_CUDA_INFO"
	.sectionflags	@""
	.align	4


	//----- nvinfo : EIATTR_CUDA_API_VERSION
	.align		4
        /*0000*/ 	.byte	0x04, 0x37
        /*0002*/ 	.short	(.L_154 - .L_153)
.L_153:
        /*0004*/ 	.word	0x00000082


	//----- nvinfo : EIATTR_KPARAM_INFO
	.align		4
.L_154:
        /*0008*/ 	.byte	0x04, 0x17
        /*000a*/ 	.short	(.L_156 - .L_155)
.L_155:
        /*000c*/ 	.word	0x00000000
        /*0010*/ 	.short	0x0005
        /*0012*/ 	.short	0x0024
        /*0014*/ 	.byte	0x00, 0xf0, 0x11, 0x00


	//----- nvinfo : EIATTR_KPARAM_INFO
	.align		4
.L_156:
        /*0018*/ 	.byte	0x04, 0x17
        /*001a*/ 	.short	(.L_158 - .L_157)
.L_157:
        /*001c*/ 	.word	0x00000000
        /*0020*/ 	.short	0x0004
        /*0022*/ 	.short	0x0020
        /*0024*/ 	.byte	0x00, 0xf0, 0x11, 0x00


	//----- nvinfo : EIATTR_KPARAM_INFO
	.align		4
.L_158:
        /*0028*/ 	.byte	0x04, 0x17
        /*002a*/ 	.short	(.L_160 - .L_159)
.L_159:
        /*002c*/ 	.word	0x00000000
        /*0030*/ 	.short	0x0003
        /*0032*/ 	.short	0x0018
        /*0034*/ 	.byte	0x00, 0xf5, 0x21, 0x00


	//----- nvinfo : EIATTR_KPARAM_INFO
	.align		4
.L_160:
        /*0038*/ 	.byte	0x04, 0x17
        /*003a*/ 	.short	(.L_162 - .L_161)
.L_161:
        /*003c*/ 	.word	0x00000000
        /*0040*/ 	.short	0x0002
        /*0042*/ 	.short	0x0010
        /*0044*/ 	.byte	0x00, 0xf5, 0x21, 0x00


	//----- nvinfo : EIATTR_KPARAM_INFO
	.align		4
.L_162:
        /*0048*/ 	.byte	0x04, 0x17
        /*004a*/ 	.short	(.L_164 - .L_163)
.L_163:
        /*004c*/ 	.word	0x00000000
        /*0050*/ 	.short	0x0001
        /*0052*/ 	.short	0x0008
        /*0054*/ 	.byte	0x00, 0xf5, 0x21, 0x00


	//----- nvinfo : EIATTR_KPARAM_INFO
	.align		4
.L_164:
        /*0058*/ 	.byte	0x04, 0x17
        /*005a*/ 	.short	(.L_166 - .L_165)
.L_165:
        /*005c*/ 	.word	0x00000000
        /*0060*/ 	.short	0x0000
        /*0062*/ 	.short	0x0000
        /*0064*/ 	.byte	0x00, 0xf5, 0x21, 0x00


	//----- nvinfo : EIATTR_SPARSE_MMA_MASK
	.align		4
.L_166:
        /*0068*/ 	.byte	0x03, 0x50
        /*006a*/ 	.short	0x0000


	//----- nvinfo : EIATTR_MAXREG_COUNT
	.align		4
        /*006c*/ 	.byte	0x03, 0x1b
        /*006e*/ 	.short	0x00ff


	//----- nvinfo : EIATTR_MERCURY_ISA_VERSION
	.align		4
        /*0070*/ 	.byte	0x03, 0x5f
        /*0072*/ 	.short	0x0101


	//----- nvinfo : EIATTR_VRC_CTA_INIT_COUNT
	.align		4
        /*0074*/ 	.byte	0x02, 0x4a
	.zero		1
	.zero		1


	//----- nvinfo : EIATTR_EXIT_INSTR_OFFSETS
	.align		4
        /*0078*/ 	.byte	0x04, 0x1c
        /*007a*/ 	.short	(.L_168 - .L_167)


	//   ....[0]....
.L_167:
        /*007c*/ 	.word	0x00000070


	//   ....[1]....
        /*0080*/ 	.word	0x000000d0


	//   ....[2]....
        /*0084*/ 	.word	0x00001140


	//----- nvinfo : EIATTR_CRS_STACK_SIZE
	.align		4
.L_168:
        /*0088*/ 	.byte	0x04, 0x1e
        /*008a*/ 	.short	(.L_170 - .L_169)
.L_169:
        /*008c*/ 	.word	0x00000000


	//----- nvinfo : EIATTR_CBANK_PARAM_SIZE
	.align		4
.L_170:
        /*0090*/ 	.byte	0x03, 0x19
        /*0092*/ 	.short	0x0028


	//----- nvinfo : EIATTR_PARAM_CBANK
	.align		4
        /*0094*/ 	.byte	0x04, 0x0a
        /*0096*/ 	.short	(.L_172 - .L_171)
	.align		4
.L_171:
        /*0098*/ 	.word	index@(.nv.constant0._Z19calculateBasicStatsPfPiPdPlii)
        /*009c*/ 	.short	0x0380
        /*009e*/ 	.short	0x0028


	//----- nvinfo : EIATTR_SW_WAR
	.align		4
.L_172:
        /*00a0*/ 	.byte	0x04, 0x36
        /*00a2*/ 	.short	(.L_174 - .L_173)
.L_173:
        /*00a4*/ 	.word	0x00000008
.L_174:


//--------------------- .nv.callgraph             --------------------------
	.section	.nv.callgraph,"",@"SHT_CUDA_CALLGRAPH"
	.align	4
	.sectionentsize	8
	.align		4
        /*0000*/ 	.word	0x00000000
	.align		4
        /*0004*/ 	.word	0xffffffff
	.align		4
        /*0008*/ 	.word	0x00000000
	.align		4
        /*000c*/ 	.word	0xfffffffe
	.align		4
        /*0010*/ 	.word	0x00000000
	.align		4
        /*0014*/ 	.word	0xfffffffd
	.align		4
        /*0018*/ 	.word	0x00000000
	.align		4
        /*001c*/ 	.word	0xfffffffc


//--------------------- .nv.constant4             --------------------------
	.section	.nv.constant4,"a",@progbits
	.align	8
	.align		8
.nv.constant4:
        /*0000*/ 	.dword	_ZN34_INTERNAL_41434122_4_k_cu_85fe81b94cuda3std3__45__cpo5beginE
	.align		8
        /*0008*/ 	.dword	_ZN34_INTERNAL_41434122_4_k_cu_85fe81b94cuda3std3__45__cpo3endE
	.align		8
        /*0010*/ 	.dword	_ZN34_INTERNAL_41434122_4_k_cu_85fe81b94cuda3std3__45__cpo6cbeginE
	.align		8
        /*0018*/ 	.dword	_ZN34_INTERNAL_41434122_4_k_cu_85fe81b94cuda3std3__45__cpo4cendE
	.align		8
        /*0020*/ 	.dword	_ZN34_INTERNAL_41434122_4_k_cu_85fe81b94cuda3std3__45__cpo6rbeginE
	.align		8
        /*0028*/ 	.dword	_ZN34_INTERNAL_41434122_4_k_cu_85fe81b94cuda3std3__45__cpo4rendE
	.align		8
        /*0030*/ 	.dword	_ZN34_INTERNAL_41434122_4_k_cu_85fe81b94cuda3std3__45__cpo7crbeginE
	.align		8
        /*0038*/ 	.dword	_ZN34_INTERNAL_41434122_4_k_cu_85fe81b94cuda3std3__45__cpo5crendE
	.align		8
        /*0040*/ 	.dword	_ZN34_INTERNAL_41434122_4_k_cu_85fe81b94cuda3std3__436_GLOBAL__N__41434122_4_k_cu_85fe81b96ignoreE
	.align		8
        /*0048*/ 	.dword	_ZN34_INTERNAL_41434122_4_k_cu_85fe81b94cuda3std3__419piecewise_constructE
	.align		8
        /*0050*/ 	.dword	_ZN34_INTERNAL_41434122_4_k_cu_85fe81b94cuda3std3__48in_placeE
	.align		8
        /*0058*/ 	.dword	_ZN34_INTERNAL_41434122_4_k_cu_85fe81b94cuda3std3__420unreachable_sentinelE
	.align		8
        /*0060*/ 	.dword	_ZN34_INTERNAL_41434122_4_k_cu_85fe81b94cuda3std3__47nulloptE
	.align		8
        /*0068*/ 	.dword	_ZN34_INTERNAL_41434122_4_k_cu_85fe81b94cuda3std3__48unexpectE
	.align		8
        /*0070*/ 	.dword	_ZN34_INTERNAL_41434122_4_k_cu_85fe81b94cuda3std6ranges3__45__cpo4swapE
	.align		8
        /*0078*/ 	.dword	_ZN34_INTERNAL_41434122_4_k_cu_85fe81b94cuda3std6ranges3__45__cpo9iter_moveE
	.align		8
        /*0080*/ 	.dword	_ZN34_INTERNAL_41434122_4_k_cu_85fe81b94cuda3std6ranges3__45__cpo5beginE
	.align		8
        /*0088*/ 	.dword	_ZN34_INTERNAL_41434122_4_k_cu_85fe81b94cuda3std6ranges3__45__cpo3endE
	.align		8
        /*0090*/ 	.dword	_ZN34_INTERNAL_41434122_4_k_cu_85fe81b94cuda3std6ranges3__45__cpo6cbeginE
	.align		8
        /*0098*/ 	.dword	_ZN34_INTERNAL_41434122_4_k_cu_85fe81b94cuda3std6ranges3__45__cpo4cendE
	.align		8
        /*00a0*/ 	.dword	_ZN34_INTERNAL_41434122_4_k_cu_85fe81b94cuda3std6ranges3__45__cpo7advanceE
	.align		8
        /*00a8*/ 	.dword	_ZN34_INTERNAL_41434122_4_k_cu_85fe81b94cuda3std6ranges3__45__cpo9iter_swapE
	.align		8
        /*00b0*/ 	.dword	_ZN34_INTERNAL_41434122_4_k_cu_85fe81b94cuda3std6ranges3__45__cpo4nextE
	.align		8
        /*00b8*/ 	.dword	_ZN34_INTERNAL_41434122_4_k_cu_85fe81b94cuda3std6ranges3__45__cpo4prevE
	.align		8
        /*00c0*/ 	.dword	_ZN34_INTERNAL_41434122_4_k_cu_85fe81b94cuda3std6ranges3__45__cpo4dataE
	.align		8
        /*00c8*/ 	.dword	_ZN34_INTERNAL_41434122_4_k_cu_85fe81b94cuda3std6ranges3__45__cpo5cdataE
	.align		8
        /*00d0*/ 	.dword	_ZN34_INTERNAL_41434122_4_k_cu_85fe81b94cuda3std6ranges3__45__cpo4sizeE
	.align		8
        /*00d8*/ 	.dword	_ZN34_INTERNAL_41434122_4_k_cu_85fe81b94cuda3std6ranges3__45__cpo5ssizeE
	.align		8
        /*00e0*/ 	.dword	_ZN34_INTERNAL_41434122_4_k_cu_85fe81b94cuda3std6ranges3__45__cpo8distanceE
	.align		8
        /*00e8*/ 	.dword	_ZN34_INTERNAL_41434122_4_k_cu_85fe81b96thrust24THRUST_300001_SM_1000_NS8cuda_cub3parE
	.align		8
        /*00f0*/ 	.dword	_ZN34_INTERNAL_41434122_4_k_cu_85fe81b96thrust24THRUST_300001_SM_1000_NS8cuda_cub10par_nosyncE
	.align		8
        /*00f8*/ 	.dword	_ZN34_INTERNAL_41434122_4_k_cu_85fe81b96thrust24THRUST_300001_SM_1000_NS6system6detail10sequential3seqE
	.align		8
        /*0100*/ 	.dword	_ZN34_INTERNAL_41434122_4_k_cu_85fe81b96thrust24THRUST_300001_SM_1000_NS6system3cpp3parE
	.align		8
        /*0108*/ 	.dword	_ZN34_INTERNAL_41434122_4_k_cu_85fe81b96thrust24THRUST_300001_SM_1000_NS12placeholders2_1E
	.align		8
        /*0110*/ 	.dword	_ZN34_INTERNAL_41434122_4_k_cu_85fe81b96thrust24THRUST_300001_SM_1000_NS12placeholders2_2E
	.align		8
        /*0118*/ 	.dword	_ZN34_INTERNAL_41434122_4_k_cu_85fe81b96thrust24THRUST_300001_SM_1000_NS12placeholders2_3E
	.align		8
        /*0120*/ 	.dword	_ZN34_INTERNAL_41434122_4_k_cu_85fe81b96thrust24THRUST_300001_SM_1000_NS12placeholders2_4E
	.align		8
        /*0128*/ 	.dword	_ZN34_INTERNAL_41434122_4_k_cu_85fe81b96thrust24THRUST_300001_SM_1000_NS12placeholders2_5E
	.align		8
        /*0130*/ 	.dword	_ZN34_INTERNAL_41434122_4_k_cu_85fe81b96thrust24THRUST_300001_SM_1000_NS12placeholders2_6E
	.align		8
        /*0138*/ 	.dword	_ZN34_INTERNAL_41434122_4_k_cu_85fe81b96thrust24THRUST_300001_SM_1000_NS12placeholders2_7E
	.align		8
        /*0140*/ 	.dword	_ZN34_INTERNAL_41434122_4_k_cu_85fe81b96thrust24THRUST_300001_SM_1000_NS12placeholders2_8E
	.align		8
        /*0148*/ 	.dword	_ZN34_INTERNAL_41434122_4_k_cu_85fe81b96thrust24THRUST_300001_SM_1000_NS12placeholders2_9E
	.align		8
        /*0150*/ 	.dword	_ZN34_INTERNAL_41434122_4_k_cu_85fe81b96thrust24THRUST_300001_SM_1000_NS12placeholders3_10E
	.align		8
        /*0158*/ 	.dword	_ZN34_INTERNAL_41434122_4_k_cu_85fe81b96thrust24THRUST_300001_SM_1000_NS3seqE
	.align		8
        /*0160*/ 	.dword	_ZN34_INTERNAL_41434122_4_k_cu_85fe81b96thrust24THRUST_300001_SM_1000_NS6deviceE


//--------------------- .text._ZN3cub18CUB_300001_SM_10006detail11EmptyKernelIvEEvv --------------------------
	.section	.text._ZN3cub18CUB_300001_SM_10006detail11EmptyKernelIvEEvv,"ax",@progbits
	.align	128
        .global         _ZN3cub18CUB_300001_SM_10006detail11EmptyKernelIvEEvv
        .type           _ZN3cub18CUB_300001_SM_10006detail11EmptyKernelIvEEvv,@function
        .size           _ZN3cub18CUB_300001_SM_10006detail11EmptyKernelIvEEvv,(.L_x_86 - _ZN3cub18CUB_300001_SM_10006detail11EmptyKernelIvEEvv)
        .other          _ZN3cub18CUB_300001_SM_10006detail11EmptyKernelIvEEvv,@"STO_CUDA_ENTRY STV_DEFAULT"
_ZN3cub18CUB_300001_SM_10006detail11EmptyKernelIvEEvv:
.text._ZN3cub18CUB_300001_SM_10006detail11EmptyKernelIvEEvv:
[----:B------:R-:W-:Y:S01]  /*0000*/  LDC R1, c[0x0][0x37c] ;  /* 0x0000df00ff017b82 */ /* 0x000fe20000000800 */
[----:B------:R-:W-:Y:S05]  /*0010*/  EXIT ;  /* 0x000000000000794d */ /* 0x000fea0003800000 */
.L_x_0:
[----:B------:R-:W-:-:S00]  /*0020*/  BRA `(.L_x_0) ;  /* 0xfffffffc00fc7947 */ /* 0x000fc0000383ffff */
[----:B------:R-:W-:-:S00]  /*0030*/  NOP ;  /* 0x0000000000007918 */ /* 0x000fc00000000000 */
        /* <DEDUP_REMOVED lines=12> */
.L_x_86:


//--------------------- .text._Z12calculateDRIPdPlPiS_S_S_i --------------------------
	.section	.text._Z12calculateDRIPdPlPiS_S_S_i,"ax",@progbits
	.align	128
        .global         _Z12calculateDRIPdPlPiS_S_S_i
        .type           _Z12calculateDRIPdPlPiS_S_S_i,@function
        .size           _Z12calculateDRIPdPlPiS_S_S_i,(.L_x_82 - _Z12calculateDRIPdPlPiS_S_S_i)
        .other          _Z12calculateDRIPdPlPiS_S_S_i,@"STO_CUDA_ENTRY STV_DEFAULT"
_Z12calculateDRIPdPlPiS_S_S_i:
.text._Z12calculateDRIPdPlPiS_S_S_i:
[----:B------:R-:W-:Y:S01]  /*0000*/  LDC R1, c[0x0][0x37c] ;  /* 0x0000df00ff017b82 */ /* 0x000fe20000000800 */
[----:B------:R-:W0:Y:S07]  /*0010*/  S2R R3, SR_TID.X ;  /* 0x0000000000037919 */ /* 0x000e2e0000002100 */
[----:B------:R-:W0:Y:S01]  /*0020*/  S2UR UR4, SR_CTAID.X ;  /* 0x00000000000479c3 */ /* 0x000e220000002500 */
[----:B------:R-:W1:Y:S07]  /*0030*/  LDCU UR5, c[0x0][0x3b0] ;  /* 0x00007600ff0577ac */ /* 0x000e6e0008000800 */
[----:B------:R-:W0:Y:S02]  /*0040*/  LDC R0, c[0x0][0x360] ;  /* 0x0000d800ff007b82 */ /* 0x000e240000000800 */
[----:B0-----:R-:W-:-:S05]  /*0050*/  IMAD R0, R0, UR4, R3 ;  /* 0x0000000400007c24 */ /* 0x001fca000f8e0203 */
[----:B-1----:R-:W-:-:S13]  /*0060*/  ISETP.GE.AND P0, PT, R0, UR5, PT ;  /* 0x0000000500007c0c */ /* 0x002fda000bf06270 */
[----:B------:R-:W-:Y:S05]  /*0070*/  @P0 EXIT ;  /* 0x000000000000094d */ /* 0x000fea0003800000 */
[----:B------:R-:W0:Y:S01]  /*0080*/  LDC.64 R2, c[0x0][0x390] ;  /* 0x0000e400ff027b82 */ /* 0x000e220000000a00 */
[----:B------:R-:W1:Y:S01]  /*0090*/  LDCU.64 UR4, c[0x0][0x358] ;  /* 0x00006b00ff0477ac */ /* 0x000e620008000a00 */
[----:B0-----:R-:W-:-:S05]  /*00a0*/  IMAD.WIDE R2, R0, 0x4, R2 ;  /* 0x0000000400027825 */ /* 0x001fca00078e0202 */
[----:B-1----:R-:W2:Y:S02]  /*00b0*/  LDG.E R4, desc[UR4][R2.64] ;  /* 0x0000000402047981 */ /* 0x002ea4000c1e1900 */
[----:B--2---:R-:W-:-:S13]  /*00c0*/  ISETP.GE.AND P0, PT, R4, 0x1, PT ;  /* 0x000000010400780c */ /* 0x004fda0003f06270 */
[----:B------:R-:W-:Y:S05]  /*00d0*/  @!P0 EXIT ;  /* 0x000000000000894d */ /* 0x000fea0003800000 */
[----:B------:R-:W0:Y:S02]  /*00e0*/  LDC.64 R2, c[0x0][0x388] ;  /* 0x0000e200ff027b82 */ /* 0x000e240000000a00 */
[----:B0-----:R-:W-:-:S05]  /*00f0*/  IMAD.WIDE R2, R0, 0x8, R2 ;  /* 0x0000000800027825 */ /* 0x001fca00078e0202 */
[----:B------:R-:W2:Y:S01]  /*0100*/  LDG.E.64 R6, desc[UR4][R2.64] ;  /* 0x0000000402067981 */ /* 0x000ea2000c1e1b00 */
[----:B------:R-:W0:Y:S01]  /*0110*/  I2F.F64.U32 R4, R4 ;  /* 0x0000000400047312 */ /* 0x000e220000201800 */
[----:B------:R-:W-:Y:S01]  /*0120*/  IMAD.MOV.U32 R8, RZ, RZ, 0x1 ;  /* 0x00000001ff087424 */ /* 0x000fe200078e00ff */
[----:B------:R-:W-:Y:S06]  /*0130*/  BSSY.RECONVERGENT B0, `(.L_x_1) ;  /* 0x0000017000007945 */ /* 0x000fec0003800200 */
[----:B0-----:R-:W0:Y:S02]  /*0140*/  MUFU.RCP64H R9, R5 ;  /* 0x0000000500097308 */ /* 0x001e240000001800 */
[----:B0-----:R-:W-:-:S08]  /*0150*/  DFMA R10, -R4, R8, 1 ;  /* 0x3ff00000040a742b */ /* 0x001fd00000000108 */
[----:B------:R-:W-:-:S08]  /*0160*/  DFMA R10, R10, R10, R10 ;  /* 0x0000000a0a0a722b */ /* 0x000fd0000000000a */
[----:B------:R-:W-:-:S08]  /*0170*/  DFMA R10, R8, R10, R8 ;  /* 0x0000000a080a722b */ /* 0x000fd00000000008 */
[----:B------:R-:W-:-:S08]  /*0180*/  DFMA R8, -R4, R10, 1 ;  /* 0x3ff000000408742b */ /* 0x000fd0000000010a */
[----:B------:R-:W-:Y:S01]  /*0190*/  DFMA R8, R10, R8, R10 ;  /* 0x000000080a08722b */ /* 0x000fe2000000000a */
[----:B--2---:R-:W0:Y:S07]  /*01a0*/  I2F.F64.S64 R6, R6 ;  /* 0x0000000600067312 */ /* 0x004e2e0000301c00 */
[----:B0-----:R-:W-:Y:S01]  /*01b0*/  DMUL R10, R6, R8 ;  /* 0x00000008060a7228 */ /* 0x001fe20000000000 */
[----:B------:R-:W-:-:S07]  /*01c0*/  FSETP.GEU.AND P1, PT, |R7|, 6.5827683646048100446e-37, PT ;  /* 0x036000000700780b */ /* 0x000fce0003f2e200 */
[----:B------:R-:W-:-:S08]  /*01d0*/  DFMA R2, -R4, R10, R6 ;  /* 0x0000000a0402722b */ /* 0x000fd00000000106 */
[----:B------:R-:W-:-:S10]  /*01e0*/  DFMA R2, R8, R2, R10 ;  /* 0x000000020802722b */ /* 0x000fd4000000000a */
[----:B------:R-:W-:-:S05]  /*01f0*/  FFMA R8, RZ, R5, R3 ;  /* 0x00000005ff087223 */ /* 0x000fca0000000003 */
[----:B------:R-:W-:-:S13]  /*0200*/  FSETP.GT.AND P0, PT, |R8|, 1.469367938527859385e-39, PT ;  /* 0x001000000800780b */ /* 0x000fda0003f04200 */
[----:B------:R-:W-:Y:S05]  /*0210*/  @P0 BRA P1, `(.L_x_2) ;  /* 0x0000000000200947 */ /* 0x000fea0000800000 */
[----:B------:R-:W-:Y:S01]  /*0220*/  IMAD.MOV.U32 R12, RZ, RZ, R6 ;  /* 0x000000ffff0c7224 */ /* 0x000fe200078e0006 */
[----:B------:R-:W-:Y:S01]  /*0230*/  MOV R16, 0x280 ;  /* 0x0000028000107802 */ /* 0x000fe20000000f00 */
[----:B------:R-:W-:Y:S02]  /*0240*/  IMAD.MOV.U32 R13, RZ, RZ, R7 ;  /* 0x000000ffff0d7224 */ /* 0x000fe400078e0007 */
[----:B------:R-:W-:Y:S02]  /*0250*/  IMAD.MOV.U32 R10, RZ, RZ, R4 ;  /* 0x000000ffff0a7224 */ /* 0x000fe400078e0004 */
[----:B------:R-:W-:-:S07]  /*0260*/  IMAD.MOV.U32 R11, RZ, RZ, R5 ;  /* 0x000000ffff0b7224 */ /* 0x000fce00078e0005 */
[----:B------:R-:W-:Y:S05]  /*0270*/  CALL.REL.NOINC `($__internal_0_$__cuda_sm20_div_rn_f64_full) ;  /* 0x0000000400847944 */ /* 0x000fea0003c00000 */
[----:B------:R-:W-:Y:S02]  /*0280*/  IMAD.MOV.U32 R2, RZ, RZ, R6 ;  /* 0x000000ffff027224 */ /* 0x000fe400078e0006 */
[----:B------:R-:W-:-:S07]  /*0290*/  IMAD.MOV.U32 R3, RZ, RZ, R7 ;  /* 0x000000ffff037224 */ /* 0x000fce00078e0007 */
.L_x_2:
[----:B------:R-:W-:Y:S05]  /*02a0*/  BSYNC.RECONVERGENT B0 ;  /* 0x0000000000007941 */ /* 0x000fea0003800200 */
.L_x_1:
[----:B------:R-:W0:Y:S02]  /*02b0*/  LDC.64 R6, c[0x0][0x380] ;  /* 0x0000e000ff067b82 */ /* 0x000e240000000a00 */
[----:B0-----:R-:W-:-:S06]  /*02c0*/  IMAD.WIDE R6, R0, 0x8, R6 ;  /* 0x0000000800067825 */ /* 0x001fcc00078e0206 */
[----:B------:R-:W2:Y:S01]  /*02d0*/  LDG.E.64 R6, desc[UR4][R6.64] ;  /* 0x0000000406067981 */ /* 0x000ea2000c1e1b00 */
[----:B------:R-:W0:Y:S01]  /*02e0*/  MUFU.RCP64H R5, 100 ;  /* 0x4059000000057908 */ /* 0x000e220000001800 */
[----:B------:R-:W-:Y:S01]  /*02f0*/  IMAD.MOV.U32 R10, RZ, RZ, 0x0 ;  /* 0x00000000ff0a7424 */ /* 0x000fe200078e00ff */
[----:B------:R-:W-:Y:S01]  /*0300*/  BSSY.RECONVERGENT B0, `(.L_x_3) ;  /* 0x0000017000007945 */ /* 0x000fe20003800200 */
[----:B------:R-:W-:Y:S02]  /*0310*/  IMAD.MOV.U32 R11, RZ, RZ, 0x40590000 ;  /* 0x40590000ff0b7424 */ /* 0x000fe400078e00ff */
[----:B------:R-:W-:-:S06]  /*0320*/  IMAD.MOV.U32 R4, RZ, RZ, 0x1 ;  /* 0x00000001ff047424 */ /* 0x000fcc00078e00ff */
[----:B0-----:R-:W-:-:S08]  /*0330*/  DFMA R8, R4, -R10, 1 ;  /* 0x3ff000000408742b */ /* 0x001fd0000000080a */
[----:B------:R-:W-:-:S08]  /*0340*/  DFMA R8, R8, R8, R8 ;  /* 0x000000080808722b */ /* 0x000fd00000000008 */
[----:B------:R-:W-:-:S08]  /*0350*/  DFMA R8, R4, R8, R4 ;  /* 0x000000080408722b */ /* 0x000fd00000000004 */
[----:B------:R-:W-:-:S08]  /*0360*/  DFMA R4, R8, -R10, 1 ;  /* 0x3ff000000804742b */ /* 0x000fd0000000080a */
[----:B------:R-:W-:-:S08]  /*0370*/  DFMA R4, R8, R4, R8 ;  /* 0x000000040804722b */ /* 0x000fd00000000008 */
[----:B--2---:R-:W-:Y:S01]  /*0380*/  DMUL R8, R6, R4 ;  /* 0x0000000406087228 */ /* 0x004fe20000000000 */
[----:B------:R-:W-:-:S07]  /*0390*/  FSETP.GEU.AND P1, PT, |R7|, 6.5827683646048100446e-37, PT ;  /* 0x036000000700780b */ /* 0x000fce0003f2e200 */
[----:B------:R-:W-:-:S08]  /*03a0*/  DFMA R10, R8, -100, R6 ;  /* 0xc0590000080a782b */ /* 0x000fd00000000006 */
[----:B------:R-:W-:-:S10]  /*03b0*/  DFMA R4, R4, R10, R8 ;  /* 0x0000000a0404722b */ /* 0x000fd40000000008 */
[----:B------:R-:W-:-:S05]  /*03c0*/  FFMA R8, RZ, 3.390625, R5 ;  /* 0x40590000ff087823 */ /* 0x000fca0000000005 */
[----:B------:R-:W-:-:S13]  /*03d0*/  FSETP.GT.AND P0, PT, |R8|, 1.469367938527859385e-39, PT ;  /* 0x001000000800780b */ /* 0x000fda0003f04200 */
[----:B------:R-:W-:Y:S05]  /*03e0*/  @P0 BRA P1, `(.L_x_4) ;  /* 0x0000000000200947 */ /* 0x000fea0000800000 */
[----:B------:R-:W-:Y:S01]  /*03f0*/  IMAD.MOV.U32 R12, RZ, RZ, R6 ;  /* 0x000000ffff0c7224 */ /* 0x000fe200078e0006 */
[----:B------:R-:W-:Y:S01]  /*0400*/  MOV R16, 0x450 ;  /* 0x0000045000107802 */ /* 0x000fe20000000f00 */
[----:B------:R-:W-:Y:S02]  /*0410*/  IMAD.MOV.U32 R13, RZ, RZ, R7 ;  /* 0x000000ffff0d7224 */ /* 0x000fe400078e0007 */
[----:B------:R-:W-:Y:S02]  /*0420*/  IMAD.MOV.U32 R10, RZ, RZ, RZ ;  /* 0x000000ffff0a7224 */ /* 0x000fe400078e00ff */
[----:B------:R-:W-:-:S07]  /*0430*/  IMAD.MOV.U32 R11, RZ, RZ, 0x40590000 ;  /* 0x40590000ff0b7424 */ /* 0x000fce00078e00ff */
[----:B------:R-:W-:Y:S05]  /*0440*/  CALL.REL.NOINC `($__internal_0_$__cuda_sm20_div_rn_f64_full) ;  /* 0x0000000400107944 */ /* 0x000fea0003c00000 */
[----:B------:R-:W-:Y:S02]  /*0450*/  IMAD.MOV.U32 R4, RZ, RZ, R6 ;  /* 0x000000ffff047224 */ /* 0x000fe400078e0006 */
[----:B------:R-:W-:-:S07]  /*0460*/  IMAD.MOV.U32 R5, RZ, RZ, R7 ;  /* 0x000000ffff057224 */ /* 0x000fce00078e0007 */
.L_x_4:
[----:B------:R-:W-:Y:S05]  /*0470*/  BSYNC.RECONVERGENT B0 ;  /* 0x0000000000007941 */ /* 0x000fea0003800200 */
.L_x_3:
[----:B------:R-:W0:Y:S08]  /*0480*/  LDC.64 R10, c[0x0][0x3a0] ;  /* 0x0000e800ff0a7b82 */ /* 0x000e300000000a00 */
[----:B------:R-:W1:Y:S01]  /*0490*/  LDC.64 R8, c[0x0][0x398] ;  /* 0x0000e600ff087b82 */ /* 0x000e620000000a00 */
[----:B0-----:R-:W-:-:S06]  /*04a0*/  IMAD.WIDE R10, R0, 0x8, R10 ;  /* 0x00000008000a7825 */ /* 0x001fcc00078e020a */
[----:B------:R-:W2:Y:S01]  /*04b0*/  LDG.E.64 R10, desc[UR4][R10.64] ;  /* 0x000000040a0a7981 */ /* 0x000ea2000c1e1b00 */
[----:B-1----:R-:W-:-:S06]  /*04c0*/  IMAD.WIDE R8, R0, 0x8, R8 ;  /* 0x0000000800087825 */ /* 0x002fcc00078e0208 */
[----:B------:R-:W3:Y:S01]  /*04d0*/  LDG.E.64 R8, desc[UR4][R8.64] ;  /* 0x0000000408087981 */ /* 0x000ee2000c1e1b00 */
[----:B------:R-:W0:Y:S01]  /*04e0*/  MUFU.RCP64H R7, 100 ;  /* 0x4059000000077908 */ /* 0x000e220000001800 */
[----:B------:R-:W-:Y:S01]  /*04f0*/  MOV R12, 0x0 ;  /* 0x00000000000c7802 */ /* 0x000fe20000000f00 */
[----:B------:R-:W-:Y:S01]  /*0500*/  IMAD.MOV.U32 R13, RZ, RZ, 0x40590000 ;  /* 0x40590000ff0d7424 */ /* 0x000fe200078e00ff */
[----:B------:R-:W-:Y:S01]  /*0510*/  DADD R4, -R4, 1 ;  /* 0x3ff0000004047429 */ /* 0x000fe20000000100 */
[----:B------:R-:W-:Y:S01]  /*0520*/  IMAD.MOV.U32 R6, RZ, RZ, 0x1 ;  /* 0x00000001ff067424 */ /* 0x000fe200078e00ff */
[----:B------:R-:W-:Y:S01]  /*0530*/  UMOV UR6, 0x33333333 ;  /* 0x3333333300067882 */ /* 0x000fe20000000000 */
[----:B------:R-:W-:Y:S01]  /*0540*/  UMOV UR7, 0x3fe33333 ;  /* 0x3fe3333300077882 */ /* 0x000fe20000000000 */
[----:B------:R-:W-:Y:S04]  /*0550*/  BSSY.RECONVERGENT B0, `(.L_x_5) ;  /* 0x000001b000007945 */ /* 0x000fe80003800200 */
[----:B------:R-:W-:-:S02]  /*0560*/  DMUL R4, R4, UR6 ;  /* 0x0000000604047c28 */ /* 0x000fc40008000000 */
[----:B0-----:R-:W-:-:S08]  /*0570*/  DFMA R14, R6, -R12, 1 ;  /* 0x3ff00000060e742b */ /* 0x001fd0000000080c */
[----:B------:R-:W-:-:S08]  /*0580*/  DFMA R14, R14, R14, R14 ;  /* 0x0000000e0e0e722b */ /* 0x000fd0000000000e */
[----:B------:R-:W-:-:S08]  /*0590*/  DFMA R14, R6, R14, R6 ;  /* 0x0000000e060e722b */ /* 0x000fd00000000006 */
[----:B------:R-:W-:-:S08]  /*05a0*/  DFMA R12, R14, -R12, 1 ;  /* 0x3ff000000e0c742b */ /* 0x000fd0000000080c */
[----:B------:R-:W-:-:S08]  /*05b0*/  DFMA R14, R14, R12, R14 ;  /* 0x0000000c0e0e722b */ /* 0x000fd0000000000e */
[----:B--2---:R-:W-:Y:S01]  /*05c0*/  DMUL R6, R14, R10 ;  /* 0x0000000a0e067228 */ /* 0x004fe20000000000 */
[----:B------:R-:W-:-:S07]  /*05d0*/  FSETP.GEU.AND P2, PT, |R11|, 6.5827683646048100446e-37, PT ;  /* 0x036000000b00780b */ /* 0x000fce0003f4e200 */
[----:B------:R-:W-:Y:S02]  /*05e0*/  DFMA R12, R6, -100, R10 ;  /* 0xc0590000060c782b */ /* 0x000fe4000000000a */
[C---:B---3--:R-:W-:Y:S02]  /*05f0*/  DMUL R16, R8.reuse, -0.5 ;  /* 0xbfe0000008107828 */ /* 0x048fe40000000000 */
[----:B------:R-:W-:-:S04]  /*0600*/  DSETP.GEU.AND P0, PT, R8, RZ, PT ;  /* 0x000000ff0800722a */ /* 0x000fc80003f0e000 */
[----:B------:R-:W-:-:S04]  /*0610*/  DFMA R6, R14, R12, R6 ;  /* 0x0000000c0e06722b */ /* 0x000fc80000000006 */
[----:B------:R-:W-:Y:S02]  /*0620*/  FSEL R12, R16, RZ, !P0 ;  /* 0x000000ff100c7208 */ /* 0x000fe40004000000 */
[----:B------:R-:W-:-:S04]  /*0630*/  FSEL R13, R17, RZ, !P0 ;  /* 0x000000ff110d7208 */ /* 0x000fc80004000000 */
[----:B------:R-:W-:Y:S02]  /*0640*/  FFMA R8, RZ, 3.390625, R7 ;  /* 0x40590000ff087823 */ /* 0x000fe40000000007 */
[----:B------:R-:W-:-:S03]  /*0650*/  DSETP.GT.AND P0, PT, R12, 1, PT ;  /* 0x3ff000000c00742a */ /* 0x000fc60003f04000 */
[----:B------:R-:W-:-:S03]  /*0660*/  FSETP.GT.AND P1, PT, |R8|, 1.469367938527859385e-39, PT ;  /* 0x001000000800780b */ /* 0x000fc60003f24200 */
[----:B------:R-:W-:Y:S02]  /*0670*/  FSEL R8, R12, RZ, !P0 ;  /* 0x000000ff0c087208 */ /* 0x000fe40004000000 */
[----:B------:R-:W-:-:S08]  /*0680*/  FSEL R9, R13, 1.875, !P0 ;  /* 0x3ff000000d097808 */ /* 0x000fd00004000000 */
[----:B------:R-:W-:Y:S05]  /*0690*/  @P1 BRA P2, `(.L_x_6) ;  /* 0x0000000000181947 */ /* 0x000fea0001000000 */
[----:B------:R-:W-:Y:S01]  /*06a0*/  IMAD.MOV.U32 R12, RZ, RZ, R10 ;  /* 0x000000ffff0c7224 */ /* 0x000fe200078e000a */
[----:B------:R-:W-:Y:S01]  /*06b0*/  MOV R16, 0x700 ;  /* 0x0000070000107802 */ /* 0x000fe20000000f00 */
[----:B------:R-:W-:Y:S02]  /*06c0*/  IMAD.MOV.U32 R13, RZ, RZ, R11 ;  /* 0x000000ffff0d7224 */ /* 0x000fe400078e000b */
[----:B------:R-:W-:Y:S02]  /*06d0*/  IMAD.MOV.U32 R10, RZ, RZ, RZ ;  /* 0x000000ffff0a7224 */ /* 0x000fe400078e00ff */
[----:B------:R-:W-:-:S07]  /*06e0*/  IMAD.MOV.U32 R11, RZ, RZ, 0x40590000 ;  /* 0x40590000ff0b7424 */ /* 0x000fce00078e00ff */
[----:B------:R-:W-:Y:S05]  /*06f0*/  CALL.REL.NOINC `($__internal_0_$__cuda_sm20_div_rn_f64_full) ;  /* 0x0000000000647944 */ /* 0x000fea0003c00000 */
.L_x_6:
[----:B------:R-:W-:Y:S05]  /*0700*/  BSYNC.RECONVERGENT B0 ;  /* 0x0000000000007941 */ /* 0x000fea0003800200 */
.L_x_5:
[----:B------:R-:W-:Y:S01]  /*0710*/  UMOV UR6, 0x33333333 ;  /* 0x3333333300067882 */ /* 0x000fe20000000000 */
[----:B------:R-:W-:Y:S01]  /*0720*/  UMOV UR7, 0x3fd33333 ;  /* 0x3fd3333300077882 */ /* 0x000fe20000000000 */
[----:B------:R-:W-:Y:S01]  /*0730*/  DSETP.GT.AND P0, PT, R6, 1, PT ;  /* 0x3ff000000600742a */ /* 0x000fe20003f04000 */
[----:B------:R-:W0:Y:S01]  /*0740*/  LDC.64 R10, c[0x0][0x3a8] ;  /* 0x0000ea00ff0a7b82 */ /* 0x000e220000000a00 */
[----:B------:R-:W-:Y:S01]  /*0750*/  DMUL R4, R4, UR6 ;  /* 0x0000000604047c28 */ /* 0x000fe20008000000 */
[----:B------:R-:W-:Y:S01]  /*0760*/  UMOV UR6, 0x66666666 ;  /* 0x6666666600067882 */ /* 0x000fe20000000000 */
[----:B------:R-:W-:-:S06]  /*0770*/  UMOV UR7, 0x3fd66666 ;  /* 0x3fd6666600077882 */ /* 0x000fcc0000000000 */
[----:B------:R-:W-:Y:S01]  /*0780*/  DFMA R4, R2, UR6, R4 ;  /* 0x0000000602047c2b */ /* 0x000fe20008000004 */
[----:B------:R-:W-:Y:S01]  /*0790*/  UMOV UR6, 0x9999999a ;  /* 0x9999999a00067882 */ /* 0x000fe20000000000 */
[----:B------:R-:W-:Y:S01]  /*07a0*/  UMOV UR7, 0x3fc99999 ;  /* 0x3fc9999900077882 */ /* 0x000fe20000000000 */
[----:B------:R-:W-:Y:S02]  /*07b0*/  FSEL R2, R6, RZ, !P0 ;  /* 0x000000ff06027208 */ /* 0x000fe40004000000 */
[----:B------:R-:W-:-:S03]  /*07c0*/  FSEL R3, R7, 1.875, !P0 ;  /* 0x3ff0000007037808 */ /* 0x000fc60004000000 */
[----:B------:R-:W-:Y:S01]  /*07d0*/  DFMA R4, R8, UR6, R4 ;  /* 0x0000000608047c2b */ /* 0x000fe20008000004 */
[----:B------:R-:W-:Y:S01]  /*07e0*/  UMOV UR6, 0x33333333 ;  /* 0x3333333300067882 */ /* 0x000fe20000000000 */
[----:B------:R-:W-:-:S06]  /*07f0*/  UMOV UR7, 0x3fc33333 ;  /* 0x3fc3333300077882 */ /* 0x000fcc0000000000 */
[----:B------:R-:W-:Y:S01]  /*0800*/  DFMA R4, R2, UR6, R4 ;  /* 0x0000000602047c2b */ /* 0x000fe20008000004 */
[----:B0-----:R-:W-:-:S06]  /*0810*/  IMAD.WIDE R2, R0, 0x8, R10 ;  /* 0x0000000800027825 */ /* 0x001fcc00078e020a */
[----:B------:R0:W-:Y:S01]  /*0820*/  STG.E.64 desc[UR4][R2.64], R4 ;  /* 0x0000000402007986 */ /* 0x0001e2000c101b04 */
[----:B------:R-:W-:-:S14]  /*0830*/  DSETP.GT.AND P0, PT, R4, 1, PT ;  /* 0x3ff000000400742a */ /* 0x000fdc0003f04000 */
[----:B0-----:R-:W-:Y:S05]  /*0840*/  @!P0 EXIT ;  /* 0x000000000000894d */ /* 0x001fea0003800000 */
[----:B------:R-:W-:Y:S02]  /*0850*/  IMAD.MOV.U32 R4, RZ, RZ, 0x0 ;  /* 0x00000000ff047424 */ /* 0x000fe400078e00ff */
[----:B------:R-:W-:-:S05]  /*0860*/  IMAD.MOV.U32 R5, RZ, RZ, 0x3ff00000 ;  /* 0x3ff00000ff057424 */ /* 0x000fca00078e00ff */
[----:B------:R-:W-:Y:S01]  /*0870*/  STG.E.64 desc[UR4][R2.64], R4 ;  /* 0x0000000402007986 */ /* 0x000fe2000c101b04 */
[----:B------:R-:W-:Y:S05]  /*0880*/  EXIT ;  /* 0x000000000000794d */ /* 0x000fea0003800000 */
        .weak           $__internal_0_$__cuda_sm20_div_rn_f64_full
        .type           $__internal_0_$__cuda_sm20_div_rn_f64_full,@function
        .size           $__internal_0_$__cuda_sm20_div_rn_f64_full,(.L_x_82 - $__internal_0_$__cuda_sm20_div_rn_f64_full)
$__internal_0_$__cuda_sm20_div_rn_f64_full:
[C---:B------:R-:W-:Y:S01]  /*0890*/  FSETP.GEU.AND P0, PT, |R11|.reuse, 1.469367938527859385e-39, PT ;  /* 0x001000000b00780b */ /* 0x040fe20003f0e200 */
[----:B------:R-:W-:Y:S01]  /*08a0*/  IMAD.MOV.U32 R20, RZ, RZ, 0x1 ;  /* 0x00000001ff147424 */ /* 0x000fe200078e00ff */
[----:B------:R-:W-:Y:S01]  /*08b0*/  LOP3.LUT R6, R11, 0x800fffff, RZ, 0xc0, !PT ;  /* 0x800fffff0b067812 */ /* 0x000fe200078ec0ff */
[----:B------:R-:W-:Y:S01]  /*08c0*/  BSSY.RECONVERGENT B1, `(.L_x_7) ;  /* 0x0000054000017945 */ /* 0x000fe20003800200 */
[C---:B------:R-:W-:Y:S02]  /*08d0*/  FSETP.GEU.AND P2, PT, |R13|.reuse, 1.469367938527859385e-39, PT ;  /* 0x001000000d00780b */ /* 0x040fe40003f4e200 */
[----:B------:R-:W-:Y:S01]  /*08e0*/  LOP3.LUT R7, R6, 0x3ff00000, RZ, 0xfc, !PT ;  /* 0x3ff0000006077812 */ /* 0x000fe200078efcff */
[----:B------:R-:W-:Y:S01]  /*08f0*/  IMAD.MOV.U32 R6, RZ, RZ, R10 ;  /* 0x000000ffff067224 */ /* 0x000fe200078e000a */
[----:B------:R-:W-:Y:S02]  /*0900*/  LOP3.LUT R17, R13, 0x7ff00000, RZ, 0xc0, !PT ;  /* 0x7ff000000d117812 */ /* 0x000fe400078ec0ff */
[----:B------:R-:W-:-:S03]  /*0910*/  LOP3.LUT R26, R11, 0x7ff00000, RZ, 0xc0, !PT ;  /* 0x7ff000000b1a7812 */ /* 0x000fc600078ec0ff */
[----:B------:R-:W-:Y:S01]  /*0920*/  @!P0 DMUL R6, R10, 8.98846567431157953865e+307 ;  /* 0x7fe000000a068828 */ /* 0x000fe20000000000 */
[----:B------:R-:W-:-:S03]  /*0930*/  ISETP.GE.U32.AND P1, PT, R17, R26, PT ;  /* 0x0000001a1100720c */ /* 0x000fc60003f26070 */
[----:B------:R-:W-:Y:S01]  /*0940*/  @!P2 LOP3.LUT R18, R11, 0x7ff00000, RZ, 0xc0, !PT ;  /* 0x7ff000000b12a812 */ /* 0x000fe200078ec0ff */
[----:B------:R-:W-:Y:S01]  /*0950*/  @!P2 IMAD.MOV.U32 R22, RZ, RZ, RZ ;  /* 0x000000ffff16a224 */ /* 0x000fe200078e00ff */
[----:B------:R-:W0:Y:S02]  /*0960*/  MUFU.RCP64H R21, R7 ;  /* 0x0000000700157308 */ /* 0x000e240000001800 */
[----:B------:R-:W-:Y:S01]  /*0970*/  @!P2 ISETP.GE.U32.AND P3, PT, R17, R18, PT ;  /* 0x000000121100a20c */ /* 0x000fe20003f66070 */
[----:B------:R-:W-:Y:S01]  /*0980*/  IMAD.MOV.U32 R18, RZ, RZ, 0x1ca00000 ;  /* 0x1ca00000ff127424 */ /* 0x000fe200078e00ff */
[----:B------:R-:W-:-:S04]  /*0990*/  @!P0 LOP3.LUT R26, R7, 0x7ff00000, RZ, 0xc0, !PT ;  /* 0x7ff00000071a8812 */ /* 0x000fc800078ec0ff */
[----:B------:R-:W-:Y:S01]  /*09a0*/  @!P2 SEL R19, R18, 0x63400000, !P3 ;  /* 0x634000001213a807 */ /* 0x000fe20005800000 */
[----:B------:R-:W-:-:S03]  /*09b0*/  VIADD R27, R26, 0xffffffff ;  /* 0xffffffff1a1b7836 */ /* 0x000fc60000000000 */
[----:B------:R-:W-:-:S04]  /*09c0*/  @!P2 LOP3.LUT R19, R19, 0x80000000, R13, 0xf8, !PT ;  /* 0x800000001313a812 */ /* 0x000fc800078ef80d */
[----:B------:R-:W-:Y:S01]  /*09d0*/  @!P2 LOP3.LUT R23, R19, 0x100000, RZ, 0xfc, !PT ;  /* 0x001000001317a812 */ /* 0x000fe200078efcff */
[----:B0-----:R-:W-:Y:S01]  /*09e0*/  DFMA R14, R20, -R6, 1 ;  /* 0x3ff00000140e742b */ /* 0x001fe20000000806 */
[----:B------:R-:W-:-:S07]  /*09f0*/  IMAD.MOV.U32 R19, RZ, RZ, R17 ;  /* 0x000000ffff137224 */ /* 0x000fce00078e0011 */
[----:B------:R-:W-:-:S08]  /*0a00*/  DFMA R14, R14, R14, R14 ;  /* 0x0000000e0e0e722b */ /* 0x000fd0000000000e */
[----:B------:R-:W-:Y:S01]  /*0a10*/  DFMA R20, R20, R14, R20 ;  /* 0x0000000e1414722b */ /* 0x000fe20000000014 */
[----:B------:R-:W-:Y:S02]  /*0a20*/  SEL R15, R18, 0x63400000, !P1 ;  /* 0x63400000120f7807 */ /* 0x000fe40004800000 */
[----:B------:R-:W-:Y:S02]  /*0a30*/  MOV R14, R12 ;  /* 0x0000000c000e7202 */ /* 0x000fe40000000f00 */
[----:B------:R-:W-:-:S03]  /*0a40*/  LOP3.LUT R15, R15, 0x800fffff, R13, 0xf8, !PT ;  /* 0x800fffff0f0f7812 */ /* 0x000fc600078ef80d */
[----:B------:R-:W-:-:S03]  /*0a50*/  DFMA R24, R20, -R6, 1 ;  /* 0x3ff000001418742b */ /* 0x000fc60000000806 */
[----:B------:R-:W-:-:S05]  /*0a60*/  @!P2 DFMA R14, R14, 2, -R22 ;  /* 0x400000000e0ea82b */ /* 0x000fca0000000816 */
[----:B------:R-:W-:-:S05]  /*0a70*/  DFMA R24, R20, R24, R20 ;  /* 0x000000181418722b */ /* 0x000fca0000000014 */
[----:B------:R-:W-:-:S03]  /*0a80*/  @!P2 LOP3.LUT R19, R15, 0x7ff00000, RZ, 0xc0, !PT ;  /* 0x7ff000000f13a812 */ /* 0x000fc600078ec0ff */
[----:B------:R-:W-:Y:S02]  /*0a90*/  DMUL R20, R24, R14 ;  /* 0x0000000e18147228 */ /* 0x000fe40000000000 */
[----:B------:R-:W-:-:S05]  /*0aa0*/  VIADD R22, R19, 0xffffffff ;  /* 0xffffffff13167836 */ /* 0x000fca0000000000 */
[----:B------:R-:W-:Y:S01]  /*0ab0*/  ISETP.GT.U32.AND P0, PT, R22, 0x7feffffe, PT ;  /* 0x7feffffe1600780c */ /* 0x000fe20003f04070 */
[----:B------:R-:W-:-:S03]  /*0ac0*/  DFMA R22, R20, -R6, R14 ;  /* 0x800000061416722b */ /* 0x000fc6000000000e */
[----:B------:R-:W-:-:S05]  /*0ad0*/  ISETP.GT.U32.OR P0, PT, R27, 0x7feffffe, P0 ;  /* 0x7feffffe1b00780c */ /* 0x000fca0000704470 */
[----:B------:R-:W-:-:S08]  /*0ae0*/  DFMA R22, R24, R22, R20 ;  /* 0x000000161816722b */ /* 0x000fd00000000014 */
[----:B------:R-:W-:Y:S05]  /*0af0*/  @P0 BRA `(.L_x_8) ;  /* 0x00000000006c0947 */ /* 0x000fea0003800000 */
[----:B------:R-:W-:-:S04]  /*0b00*/  LOP3.LUT R20, R11, 0x7ff00000, RZ, 0xc0, !PT ;  /* 0x7ff000000b147812 */ /* 0x000fc800078ec0ff */
[CC--:B------:R-:W-:Y:S02]  /*0b10*/  VIADDMNMX R12, R17.reuse, -R20.reuse, 0xb9600000, !PT ;  /* 0xb9600000110c7446 */ /* 0x0c0fe40007800914 */
[----:B------:R-:W-:Y:S02]  /*0b20*/  ISETP.GE.U32.AND P0, PT, R17, R20, PT ;  /* 0x000000141100720c */ /* 0x000fe40003f06070 */
[----:B------:R-:W-:Y:S02]  /*0b30*/  VIMNMX R12, PT, PT, R12, 0x46a00000, PT ;  /* 0x46a000000c0c7848 */ /* 0x000fe40003fe0100 */
[----:B------:R-:W-:Y:S01]  /*0b40*/  SEL R13, R18, 0x63400000, !P0 ;  /* 0x63400000120d7807 */ /* 0x000fe20004000000 */
[----:B------:R-:W-:-:S04]  /*0b50*/  IMAD.MOV.U32 R18, RZ, RZ, RZ ;  /* 0x000000ffff127224 */ /* 0x000fc800078e00ff */
[----:B------:R-:W-:-:S04]  /*0b60*/  IMAD.IADD R12, R12, 0x1, -R13 ;  /* 0x000000010c0c7824 */ /* 0x000fc800078e0a0d */
[----:B------:R-:W-:-:S06]  /*0b70*/  VIADD R19, R12, 0x7fe00000 ;  /* 0x7fe000000c137836 */ /* 0x000fcc0000000000 */
[----:B------:R-:W-:-:S10]  /*0b80*/  DMUL R20, R22, R18 ;  /* 0x0000001216147228 */ /* 0x000fd40000000000 */
[----:B------:R-:W-:-:S13]  /*0b90*/  FSETP.GTU.AND P0, PT, |R21|, 1.469367938527859385e-39, PT ;  /* 0x001000001500780b */ /* 0x000fda0003f0c200 */
[----:B------:R-:W-:Y:S05]  /*0ba0*/  @P0 BRA `(.L_x_9) ;  /* 0x0000000000940947 */ /* 0x000fea0003800000 */
[----:B------:R-:W-:Y:S01]  /*0bb0*/  DFMA R6, R22, -R6, R14 ;  /* 0x800000061606722b */ /* 0x000fe2000000000e */
[----:B------:R-:W-:-:S09]  /*0bc0*/  IMAD.MOV.U32 R18, RZ, RZ, RZ ;  /* 0x000000ffff127224 */ /* 0x000fd200078e00ff */
[C---:B------:R-:W-:Y:S02]  /*0bd0*/  FSETP.NEU.AND P0, PT, R7.reuse, RZ, PT ;  /* 0x000000ff0700720b */ /* 0x040fe40003f0d000 */
[----:B------:R-:W-:-:S04]  /*0be0*/  LOP3.LUT R11, R7, 0x80000000, R11, 0x48, !PT ;  /* 0x80000000070b7812 */ /* 0x000fc800078e480b */
[----:B------:R-:W-:-:S07]  /*0bf0*/  LOP3.LUT R19, R11, R19, RZ, 0xfc, !PT ;  /* 0x000000130b137212 */ /* 0x000fce00078efcff */
[----:B------:R-:W-:Y:S05]  /*0c00*/  @!P0 BRA `(.L_x_9) ;  /* 0x00000000007c8947 */ /* 0x000fea0003800000 */
[----:B------:R-:W-:Y:S01]  /*0c10*/  IMAD.MOV R7, RZ, RZ, -R12 ;  /* 0x000000ffff077224 */ /* 0x000fe200078e0a0c */
[----:B------:R-:W-:Y:S01]  /*0c20*/  DMUL.RP R18, R22, R18 ;  /* 0x0000001216127228 */ /* 0x000fe20000008000 */
[----:B------:R-:W-:-:S06]  /*0c30*/  IMAD.MOV.U32 R6, RZ, RZ, RZ ;  /* 0x000000ffff067224 */ /* 0x000fcc00078e00ff */
[----:B------:R-:W-:-:S03]  /*0c40*/  DFMA R6, R20, -R6, R22 ;  /* 0x800000061406722b */ /* 0x000fc60000000016 */
[----:B------:R-:W-:-:S03]  /*0c50*/  LOP3.LUT R11, R19, R11, RZ, 0x3c, !PT ;  /* 0x0000000b130b7212 */ /* 0x000fc600078e3cff */
[----:B------:R-:W-:-:S04]  /*0c60*/  IADD3 R6, PT, PT, -R12, -0x43300000, RZ ;  /* 0xbcd000000c067810 */ /* 0x000fc80007ffe1ff */
[----:B------:R-:W-:-:S04]  /*0c70*/  FSETP.NEU.AND P0, PT, |R7|, R6, PT ;  /* 0x000000060700720b */ /* 0x000fc80003f0d200 */
[----:B------:R-:W-:Y:S02]  /*0c80*/  FSEL R20, R18, R20, !P0 ;  /* 0x0000001412147208 */ /* 0x000fe40004000000 */
[----:B------:R-:W-:Y:S01]  /*0c90*/  FSEL R21, R11, R21, !P0 ;  /* 0x000000150b157208 */ /* 0x000fe20004000000 */
[----:B------:R-:W-:Y:S06]  /*0ca0*/  BRA `(.L_x_9) ;  /* 0x0000000000547947 */ /* 0x000fec0003800000 */
.L_x_8:
[----:B------:R-:W-:-:S14]  /*0cb0*/  DSETP.NAN.AND P0, PT, R12, R12, PT ;  /* 0x0000000c0c00722a */ /* 0x000fdc0003f08000 */
[----:B------:R-:W-:Y:S05]  /*0cc0*/  @P0 BRA `(.L_x_10) ;  /* 0x0000000000440947 */ /* 0x000fea0003800000 */
[----:B------:R-:W-:-:S14]  /*0cd0*/  DSETP.NAN.AND P0, PT, R10, R10, PT ;  /* 0x0000000a0a00722a */ /* 0x000fdc0003f08000 */
[----:B------:R-:W-:Y:S05]  /*0ce0*/  @P0 BRA `(.L_x_11) ;  /* 0x0000000000300947 */ /* 0x000fea0003800000 */
[----:B------:R-:W-:Y:S01]  /*0cf0*/  ISETP.NE.AND P0, PT, R19, R26, PT ;  /* 0x0000001a1300720c */ /* 0x000fe20003f05270 */
[----:B------:R-:W-:Y:S01]  /*0d00*/  IMAD.MOV.U32 R21, RZ, RZ, -0x80000 ;  /* 0xfff80000ff157424 */ /* 0x000fe200078e00ff */
[----:B------:R-:W-:-:S11]  /*0d10*/  MOV R20, 0x0 ;  /* 0x0000000000147802 */ /* 0x000fd60000000f00 */
[----:B------:R-:W-:Y:S05]  /*0d20*/  @!P0 BRA `(.L_x_9) ;  /* 0x0000000000348947 */ /* 0x000fea0003800000 */
[----:B------:R-:W-:Y:S02]  /*0d30*/  ISETP.NE.AND P0, PT, R19, 0x7ff00000, PT ;  /* 0x7ff000001300780c */ /* 0x000fe40003f05270 */
[----:B------:R-:W-:Y:S02]  /*0d40*/  LOP3.LUT R21, R13, 0x80000000, R11, 0x48, !PT ;  /* 0x800000000d157812 */ /* 0x000fe400078e480b */
[----:B------:R-:W-:-:S13]  /*0d50*/  ISETP.EQ.OR P0, PT, R26, RZ, !P0 ;  /* 0x000000ff1a00720c */ /* 0x000fda0004702670 */
[----:B------:R-:W-:Y:S01]  /*0d60*/  @P0 LOP3.LUT R6, R21, 0x7ff00000, RZ, 0xfc, !PT ;  /* 0x7ff0000015060812 */ /* 0x000fe200078efcff */
[----:B------:R-:W-:Y:S02]  /*0d70*/  @!P0 IMAD.MOV.U32 R20, RZ, RZ, RZ ;  /* 0x000000ffff148224 */ /* 0x000fe400078e00ff */
[----:B------:R-:W-:Y:S02]  /*0d80*/  @P0 IMAD.MOV.U32 R20, RZ, RZ, RZ ;  /* 0x000000ffff140224 */ /* 0x000fe400078e00ff */
[----:B------:R-:W-:Y:S01]  /*0d90*/  @P0 IMAD.MOV.U32 R21, RZ, RZ, R6 ;  /* 0x000000ffff150224 */ /* 0x000fe200078e0006 */
[----:B------:R-:W-:Y:S06]  /*0da0*/  BRA `(.L_x_9) ;  /* 0x0000000000147947 */ /* 0x000fec0003800000 */
.L_x_11:
[----:B------:R-:W-:Y:S01]  /*0db0*/  LOP3.LUT R21, R11, 0x80000, RZ, 0xfc, !PT ;  /* 0x000800000b157812 */ /* 0x000fe200078efcff */
[----:B------:R-:W-:Y:S01]  /*0dc0*/  IMAD.MOV.U32 R20, RZ, RZ, R10 ;  /* 0x000000ffff147224 */ /* 0x000fe200078e000a */
[----:B------:R-:W-:Y:S06]  /*0dd0*/  BRA `(.L_x_9) ;  /* 0x0000000000087947 */ /* 0x000fec0003800000 */
.L_x_10:
[----:B------:R-:W-:Y:S01]  /*0de0*/  LOP3.LUT R21, R13, 0x80000, RZ, 0xfc, !PT ;  /* 0x000800000d157812 */ /* 0x000fe200078efcff */
[----:B------:R-:W-:-:S07]  /*0df0*/  IMAD.MOV.U32 R20, RZ, RZ, R12 ;  /* 0x000000ffff147224 */ /* 0x000fce00078e000c */
.L_x_9:
[----:B------:R-:W-:Y:S05]  /*0e00*/  BSYNC.RECONVERGENT B1 ;  /* 0x0000000000017941 */ /* 0x000fea0003800200 */
.L_x_7:
[----:B------:R-:W-:Y:S02]  /*0e10*/  IMAD.MOV.U32 R17, RZ, RZ, 0x0 ;  /* 0x00000000ff117424 */ /* 0x000fe400078e00ff */
[----:B------:R-:W-:Y:S02]  /*0e20*/  IMAD.MOV.U32 R6, RZ, RZ, R20 ;  /* 0x000000ffff067224 */ /* 0x000fe400078e0014 */
[----:B------:R-:W-:Y:S01]  /*0e30*/  IMAD.MOV.U32 R7, RZ, RZ, R21 ;  /* 0x000000ffff077224 */ /* 0x000fe200078e0015 */
[----:B------:R-:W-:Y:S06]  /*0e40*/  RET.REL.NODEC R16 `(_Z12calculateDRIPdPlPiS_S_S_i) ;  /* 0xfffffff0106c7950 */ /* 0x000fec0003c3ffff */
.L_x_12:
        /* <DEDUP_REMOVED lines=11> */
.L_x_82:


//--------------------- .text._Z19calculateVolatilityPfPiPdii --------------------------
	.section	.text._Z19calculateVolatilityPfPiPdii,"ax",@progbits
	.align	128
        .global         _Z19calculateVolatilityPfPiPdii
        .type           _Z19calculateVolatilityPfPiPdii,@function
        .size           _Z19calculateVolatilityPfPiPdii,(.L_x_83 - _Z19calculateVolatilityPfPiPdii)
        .other          _Z19calculateVolatilityPfPiPdii,@"STO_CUDA_ENTRY STV_DEFAULT"
_Z19calculateVolatilityPfPiPdii:
.text._Z19calculateVolatilityPfPiPdii:
[----:B------:R-:W-:Y:S01]  /*0000*/  LDC R1, c[0x0][0x37c] ;  /* 0x0000df00ff017b82 */ /* 0x000fe20000000800 */
[----:B------:R-:W0:Y:S07]  /*0010*/  S2R R3, SR_TID.X ;  /* 0x0000000000037919 */ /* 0x000e2e0000002100 */
[----:B------:R-:W0:Y:S01]  /*0020*/  S2UR UR6, SR_CTAID.X ;  /* 0x00000000000679c3 */ /* 0x000e220000002500 */
[----:B------:R-:W1:Y:S01]  /*0030*/  LDCU UR7, c[0x0][0x398] ;  /* 0x00007300ff0777ac */ /* 0x000e620008000800 */
[----:B------:R-:W-:Y:S01]  /*0040*/  BSSY.RECONVERGENT B0, `(.L_x_13) ;  /* 0x00000a6000007945 */ /* 0x000fe20003800200 */
[----:B------:R-:W2:Y:S05]  /*0050*/  LDCU.64 UR4, c[0x0][0x358] ;  /* 0x00006b00ff0477ac */ /* 0x000eaa0008000a00 */
[----:B------:R-:W0:Y:S02]  /*0060*/  LDC R2, c[0x0][0x360] ;  /* 0x0000d800ff027b82 */ /* 0x000e240000000800 */
[----:B0-----:R-:W-:-:S05]  /*0070*/  IMAD R2, R2, UR6, R3 ;  /* 0x0000000602027c24 */ /* 0x001fca000f8e0203 */
[----:B-1----:R-:W-:-:S13]  /*0080*/  ISETP.GE.AND P0, PT, R2, UR7, PT ;  /* 0x0000000702007c0c */ /* 0x002fda000bf06270 */
[----:B--2---:R-:W-:Y:S05]  /*0090*/  @P0 BRA `(.L_x_14) ;  /* 0x0000000800800947 */ /* 0x004fea0003800000 */
[----:B------:R-:W0:Y:S02]  /*00a0*/  LDC.64 R4, c[0x0][0x388] ;  /* 0x0000e200ff047b82 */ /* 0x000e240000000a00 */
[----:B0-----:R-:W-:-:S06]  /*00b0*/  IMAD.WIDE R4, R2, 0x4, R4 ;  /* 0x0000000402047825 */ /* 0x001fcc00078e0204 */
[----:B------:R-:W2:Y:S02]  /*00c0*/  LDG.E R4, desc[UR4][R4.64] ;  /* 0x0000000404047981 */ /* 0x000ea4000c1e1900 */
[----:B--2---:R-:W-:-:S13]  /*00d0*/  ISETP.GE.AND P0, PT, R4, 0x2, PT ;  /* 0x000000020400780c */ /* 0x004fda0003f06270 */
[----:B------:R-:W-:Y:S05]  /*00e0*/  @!P0 BRA `(.L_x_14) ;  /* 0x00000008006c8947 */ /* 0x000fea0003800000 */
[----:B------:R-:W0:Y:S01]  /*00f0*/  LDCU UR6, c[0x0][0x39c] ;  /* 0x00007380ff0677ac */ /* 0x000e220008000800 */
[C---:B------:R-:W-:Y:S01]  /*0100*/  ISETP.GE.U32.AND P0, PT, R4.reuse, 0x9, PT ;  /* 0x000000090400780c */ /* 0x040fe20003f06070 */
[----:B------:R-:W-:Y:S01]  /*0110*/  VIADD R0, R4, 0xffffffff ;  /* 0xffffffff04007836 */ /* 0x000fe20000000000 */
[----:B------:R-:W-:Y:S01]  /*0120*/  BSSY.RECONVERGENT B1, `(.L_x_15) ;  /* 0x0000038000017945 */ /* 0x000fe20003800200 */
[----:B------:R-:W-:Y:S01]  /*0130*/  IMAD.MOV.U32 R4, RZ, RZ, 0x1 ;  /* 0x00000001ff047424 */ /* 0x000fe200078e00ff */
[----:B------:R-:W-:Y:S02]  /*0140*/  CS2R R18, SRZ ;  /* 0x0000000000127805 */ /* 0x000fe4000001ff00 */
[----:B------:R-:W-:Y:S01]  /*0150*/  LOP3.LUT R11, R0, 0x7, RZ, 0xc0, !PT ;  /* 0x00000007000b7812 */ /* 0x000fe200078ec0ff */
[----:B0-----:R-:W-:-:S06]  /*0160*/  IMAD R3, R2, UR6, RZ ;  /* 0x0000000602037c24 */ /* 0x001fcc000f8e02ff */
[----:B------:R-:W-:Y:S05]  /*0170*/  @!P0 BRA `(.L_x_16) ;  /* 0x0000000000c88947 */ /* 0x000fea0003800000 */
[----:B------:R-:W0:Y:S01]  /*0180*/  LDC.64 R14, c[0x0][0x380] ;  /* 0x0000e000ff0e7b82 */ /* 0x000e220000000a00 */
[----:B------:R-:W-:Y:S01]  /*0190*/  LOP3.LUT R6, R0, 0xfffffff8, RZ, 0xc0, !PT ;  /* 0xfffffff800067812 */ /* 0x000fe200078ec0ff */
[----:B------:R-:W-:Y:S01]  /*01a0*/  BSSY.RECONVERGENT B2, `(.L_x_17) ;  /* 0x000002e000027945 */ /* 0x000fe20003800200 */
[----:B------:R-:W-:Y:S01]  /*01b0*/  VIADD R4, R3, 0x1 ;  /* 0x0000000103047836 */ /* 0x000fe20000000000 */
[----:B------:R-:W-:Y:S01]  /*01c0*/  CS2R R18, SRZ ;  /* 0x0000000000127805 */ /* 0x000fe2000001ff00 */
[----:B------:R-:W-:Y:S02]  /*01d0*/  IMAD.MOV.U32 R5, RZ, RZ, RZ ;  /* 0x000000ffff057224 */ /* 0x000fe400078e00ff */
[----:B------:R-:W-:Y:S01]  /*01e0*/  IMAD.MOV R6, RZ, RZ, -R6 ;  /* 0x000000ffff067224 */ /* 0x000fe200078e0a06 */
[----:B0-----:R-:W-:-:S05]  /*01f0*/  IADD3 R14, P0, PT, R14, 0xc, RZ ;  /* 0x0000000c0e0e7810 */ /* 0x001fca0007f1e0ff */
[----:B------:R-:W-:-:S08]  /*0200*/  IMAD.X R15, RZ, RZ, R15, P0 ;  /* 0x000000ffff0f7224 */ /* 0x000fd000000e060f */
.L_x_18:
[----:B------:R-:W-:-:S05]  /*0210*/  IMAD.WIDE R22, R4, 0x4, R14 ;  /* 0x0000000404167825 */ /* 0x000fca00078e020e */
[----:B------:R-:W2:Y:S04]  /*0220*/  LDG.E R16, desc[UR4][R22.64+-0xc] ;  /* 0xfffff40416107981 */ /* 0x000ea8000c1e1900 */
[----:B------:R-:W2:Y:S04]  /*0230*/  LDG.E R13, desc[UR4][R22.64+-0x10] ;  /* 0xfffff004160d7981 */ /* 0x000ea8000c1e1900 */
[----:B------:R-:W3:Y:S04]  /*0240*/  LDG.E R25, desc[UR4][R22.64+-0x8] ;  /* 0xfffff80416197981 */ /* 0x000ee8000c1e1900 */
[----:B------:R-:W4:Y:S04]  /*0250*/  LDG.E R21, desc[UR4][R22.64+-0x4] ;  /* 0xfffffc0416157981 */ /* 0x000f28000c1e1900 */
[----:B------:R-:W5:Y:S04]  /*0260*/  LDG.E R20, desc[UR4][R22.64] ;  /* 0x0000000416147981 */ /* 0x000f68000c1e1900 */
[----:B------:R-:W5:Y:S04]  /*0270*/  LDG.E R7, desc[UR4][R22.64+0x4] ;  /* 0x0000040416077981 */ /* 0x000f68000c1e1900 */
[----:B------:R-:W5:Y:S04]  /*0280*/  LDG.E R8, desc[UR4][R22.64+0x8] ;  /* 0x0000080416087981 */ /* 0x000f68000c1e1900 */
[----:B------:R-:W5:Y:S04]  /*0290*/  LDG.E R9, desc[UR4][R22.64+0xc] ;  /* 0x00000c0416097981 */ /* 0x000f68000c1e1900 */
[----:B------:R-:W5:Y:S01]  /*02a0*/  LDG.E R10, desc[UR4][R22.64+0x10] ;  /* 0x00001004160a7981 */ /* 0x000f62000c1e1900 */
[----:B------:R-:W-:-:S02]  /*02b0*/  VIADD R6, R6, 0x8 ;  /* 0x0000000806067836 */ /* 0x000fc40000000000 */
[----:B------:R-:W-:Y:S02]  /*02c0*/  VIADD R5, R5, 0x8 ;  /* 0x0000000805057836 */ /* 0x000fe40000000000 */
[----:B------:R-:W-:Y:S01]  /*02d0*/  VIADD R4, R4, 0x8 ;  /* 0x0000000804047836 */ /* 0x000fe20000000000 */
[----:B------:R-:W-:Y:S01]  /*02e0*/  ISETP.NE.AND P0, PT, R6, RZ, PT ;  /* 0x000000ff0600720c */ /* 0x000fe20003f05270 */
[----:B--2---:R-:W-:-:S04]  /*02f0*/  FADD R24, R16, -R13 ;  /* 0x8000000d10187221 */ /* 0x004fc80000000000 */
[----:B------:R-:W0:Y:S01]  /*0300*/  F2F.F64.F32 R12, |R24| ;  /* 0x40000018000c7310 */ /* 0x000e220000201800 */
[----:B---3--:R-:W-:Y:S01]  /*0310*/  FADD R26, -R16, R25 ;  /* 0x00000019101a7221 */ /* 0x008fe20000000100 */
[----:B----4-:R-:W-:-:S06]  /*0320*/  FADD R25, -R25, R21 ;  /* 0x0000001519197221 */ /* 0x010fcc0000000100 */
[----:B------:R-:W1:Y:S01]  /*0330*/  F2F.F64.F32 R16, |R26| ;  /* 0x4000001a00107310 */ /* 0x000e620000201800 */
[----:B-----5:R-:W-:Y:S01]  /*0340*/  FADD R21, -R21, R20 ;  /* 0x0000001415157221 */ /* 0x020fe20000000100 */
[----:B------:R-:W-:Y:S01]  /*0350*/  FADD R20, -R20, R7 ;  /* 0x0000000714147221 */ /* 0x000fe20000000100 */
[----:B0-----:R-:W-:Y:S01]  /*0360*/  DADD R18, R12, R18 ;  /* 0x000000000c127229 */ /* 0x001fe20000000012 */
[----:B------:R-:W-:-:S04]  /*0370*/  FADD R7, -R7, R8 ;  /* 0x0000000807077221 */ /* 0x000fc80000000100 */
[----:B------:R-:W0:Y:S01]  /*0380*/  F2F.F64.F32 R12, |R25| ;  /* 0x40000019000c7310 */ /* 0x000e220000201800 */
[----:B------:R-:W-:Y:S02]  /*0390*/  FADD R8, -R8, R9 ;  /* 0x0000000908087221 */ /* 0x000fe40000000100 */
[----:B-1----:R-:W-:Y:S01]  /*03a0*/  DADD R18, R18, R16 ;  /* 0x0000000012127229 */ /* 0x002fe20000000010 */
[----:B------:R-:W-:-:S04]  /*03b0*/  FADD R10, -R9, R10 ;  /* 0x0000000a090a7221 */ /* 0x000fc80000000100 */
[----:B------:R-:W1:Y:S03]  /*03c0*/  F2F.F64.F32 R16, |R21| ;  /* 0x4000001500107310 */ /* 0x000e660000201800 */
[----:B0-----:R-:W-:-:S05]  /*03d0*/  DADD R12, R18, R12 ;  /* 0x00000000120c7229 */ /* 0x001fca000000000c */
[----:B------:R-:W0:Y:S03]  /*03e0*/  F2F.F64.F32 R18, |R20| ;  /* 0x4000001400127310 */ /* 0x000e260000201800 */
[----:B-1----:R-:W-:-:S05]  /*03f0*/  DADD R16, R12, R16 ;  /* 0x000000000c107229 */ /* 0x002fca0000000010 */
[----:B------:R-:W1:Y:S03]  /*0400*/  F2F.F64.F32 R12, |R7| ;  /* 0x40000007000c7310 */ /* 0x000e660000201800 */
[----:B0-----:R-:W-:-:S05]  /*0410*/  DADD R18, R16, R18 ;  /* 0x0000000010127229 */ /* 0x001fca0000000012 */
[----:B------:R-:W0:Y:S03]  /*0420*/  F2F.F64.F32 R16, |R8| ;  /* 0x4000000800107310 */ /* 0x000e260000201800 */
[----:B-1----:R-:W-:-:S05]  /*0430*/  DADD R12, R18, R12 ;  /* 0x00000000120c7229 */ /* 0x002fca000000000c */
[----:B------:R-:W1:Y:S03]  /*0440*/  F2F.F64.F32 R18, |R10| ;  /* 0x4000000a00127310 */ /* 0x000e660000201800 */
[----:B0-----:R-:W-:-:S08]  /*0450*/  DADD R12, R12, R16 ;  /* 0x000000000c0c7229 */ /* 0x001fd00000000010 */
[----:B-1----:R-:W-:Y:S01]  /*0460*/  DADD R18, R12, R18 ;  /* 0x000000000c127229 */ /* 0x002fe20000000012 */
[----:B------:R-:W-:Y:S10]  /*0470*/  @P0 BRA `(.L_x_18) ;  /* 0xfffffffc00640947 */ /* 0x000ff4000383ffff */
[----:B------:R-:W-:Y:S05]  /*0480*/  BSYNC.RECONVERGENT B2 ;  /* 0x0000000000027941 */ /* 0x000fea0003800200 */
.L_x_17:
[----:B------:R-:W-:-:S07]  /*0490*/  VIADD R4, R5, 0x1 ;  /* 0x0000000105047836 */ /* 0x000fce0000000000 */
.L_x_16:
[----:B------:R-:W-:Y:S05]  /*04a0*/  BSYNC.RECONVERGENT B1 ;  /* 0x0000000000017941 */ /* 0x000fea0003800200 */
.L_x_15:
[----:B------:R-:W-:Y:S01]  /*04b0*/  ISETP.NE.AND P0, PT, R11, RZ, PT ;  /* 0x000000ff0b00720c */ /* 0x000fe20003f05270 */
[----:B------:R-:W-:-:S12]  /*04c0*/  BSSY.RECONVERGENT B1, `(.L_x_19) ;  /* 0x0000042000017945 */ /* 0x000fd80003800200 */
[----:B------:R-:W-:Y:S05]  /*04d0*/  @!P0 BRA `(.L_x_20) ;  /* 0x0000000400008947 */ /* 0x000fea0003800000 */
[----:B------:R-:W-:Y:S01]  /*04e0*/  ISETP.GE.U32.AND P0, PT, R11, 0x4, PT ;  /* 0x000000040b00780c */ /* 0x000fe20003f06070 */
[----:B------:R-:W-:Y:S01]  /*04f0*/  BSSY.RECONVERGENT B2, `(.L_x_21) ;  /* 0x000001f000027945 */ /* 0x000fe20003800200 */
[----:B------:R-:W-:-:S04]  /*0500*/  LOP3.LUT R14, R0, 0x3, RZ, 0xc0, !PT ;  /* 0x00000003000e7812 */ /* 0x000fc800078ec0ff */
[----:B------:R-:W-:-:S07]  /*0510*/  ISETP.NE.AND P1, PT, R14, RZ, PT ;  /* 0x000000ff0e00720c */ /* 0x000fce0003f25270 */
[----:B------:R-:W-:Y:S06]  /*0520*/  @!P0 BRA `(.L_x_22) ;  /* 0x00000000006c8947 */ /* 0x000fec0003800000 */
[----:B------:R-:W0:Y:S01]  /*0530*/  LDC.64 R8, c[0x0][0x380] ;  /* 0x0000e000ff087b82 */ /* 0x000e220000000a00 */
[----:B------:R-:W1:Y:S01]  /*0540*/  LDCU.64 UR6, c[0x0][0x380] ;  /* 0x00007000ff0677ac */ /* 0x000e620008000a00 */
[C-C-:B------:R-:W-:Y:S01]  /*0550*/  IMAD.IADD R5, R3.reuse, 0x1, R4.reuse ;  /* 0x0000000103057824 */ /* 0x140fe200078e0204 */
[----:B------:R-:W-:Y:S02]  /*0560*/  SHF.R.S32.HI R6, RZ, 0x1f, R4 ;  /* 0x0000001fff067819 */ /* 0x000fe40000011404 */
[----:B------:R-:W-:-:S04]  /*0570*/  IADD3 R7, P0, PT, R3, R4, RZ ;  /* 0x0000000403077210 */ /* 0x000fc80007f1e0ff */
[----:B------:R-:W-:Y:S02]  /*0580*/  LEA.HI.X.SX32 R10, R3, R6, 0x1, P0 ;  /* 0x00000006030a7211 */ /* 0x000fe400000f0eff */
[----:B-1----:R-:W-:Y:S01]  /*0590*/  LEA R12, P0, R7, UR6, 0x2 ;  /* 0x00000006070c7c11 */ /* 0x002fe2000f8010ff */
[----:B0-----:R-:W-:-:S03]  /*05a0*/  IMAD.WIDE R8, R5, 0x4, R8 ;  /* 0x0000000405087825 */ /* 0x001fc600078e0208 */
[----:B------:R-:W-:Y:S02]  /*05b0*/  LEA.HI.X R13, R7, UR7, R10, 0x2, P0 ;  /* 0x00000007070d7c11 */ /* 0x000fe400080f140a */
[----:B------:R-:W2:Y:S04]  /*05c0*/  LDG.E R5, desc[UR4][R8.64] ;  /* 0x0000000408057981 */ /* 0x000ea8000c1e1900 */
[----:B------:R-:W2:Y:S04]  /*05d0*/  LDG.E R6, desc[UR4][R8.64+-0x4] ;  /* 0xfffffc0408067981 */ /* 0x000ea8000c1e1900 */
[----:B------:R-:W3:Y:S04]  /*05e0*/  LDG.E R16, desc[UR4][R12.64+0x4] ;  /* 0x000004040c107981 */ /* 0x000ee8000c1e1900 */
[----:B------:R-:W4:Y:S04]  /*05f0*/  LDG.E R17, desc[UR4][R12.64+0x8] ;  /* 0x000008040c117981 */ /* 0x000f28000c1e1900 */
[----:B------:R-:W5:Y:S01]  /*0600*/  LDG.E R20, desc[UR4][R12.64+0xc] ;  /* 0x00000c040c147981 */ /* 0x000f62000c1e1900 */
[----:B------:R-:W-:-:S02]  /*0610*/  VIADD R4, R4, 0x4 ;  /* 0x0000000404047836 */ /* 0x000fc40000000000 */
[----:B--2---:R-:W-:-:S04]  /*0620*/  FADD R15, R5, -R6 ;  /* 0x80000006050f7221 */ /* 0x004fc80000000000 */
[----:B------:R-:W0:Y:S01]  /*0630*/  F2F.F64.F32 R10, |R15| ;  /* 0x4000000f000a7310 */ /* 0x000e220000201800 */
[----:B---3--:R-:W-:Y:S01]  /*0640*/  FADD R5, -R5, R16 ;  /* 0x0000001005057221 */ /* 0x008fe20000000100 */
[----:B----4-:R-:W-:-:S06]  /*0650*/  FADD R16, -R16, R17 ;  /* 0x0000001110107221 */ /* 0x010fcc0000000100 */
[----:B------:R-:W1:Y:S01]  /*0660*/  F2F.F64.F32 R6, |R5| ;  /* 0x4000000500067310 */ /* 0x000e620000201800 */
[----:B-----5:R-:W-:Y:S01]  /*0670*/  FADD R20, -R17, R20 ;  /* 0x0000001411147221 */ /* 0x020fe20000000100 */
[----:B0-----:R-:W-:-:S06]  /*0680*/  DADD R10, R18, R10 ;  /* 0x00000000120a7229 */ /* 0x001fcc000000000a */
[----:B------:R-:W0:Y:S02]  /*0690*/  F2F.F64.F32 R8, |R16| ;  /* 0x4000001000087310 */ /* 0x000e240000201800 */
[----:B-1----:R-:W-:-:S06]  /*06a0*/  DADD R6, R10, R6 ;  /* 0x000000000a067229 */ /* 0x002fcc0000000006 */
[----:B------:R-:W1:Y:S02]  /*06b0*/  F2F.F64.F32 R18, |R20| ;  /* 0x4000001400127310 */ /* 0x000e640000201800 */
[----:B0-----:R-:W-:-:S08]  /*06c0*/  DADD R6, R6, R8 ;  /* 0x0000000006067229 */ /* 0x001fd00000000008 */
[----:B-1----:R-:W-:-:S11]  /*06d0*/  DADD R18, R6, R18 ;  /* 0x0000000006127229 */ /* 0x002fd60000000012 */
.L_x_22:
[----:B------:R-:W-:Y:S05]  /*06e0*/  BSYNC.RECONVERGENT B2 ;  /* 0x0000000000027941 */ /* 0x000fea0003800200 */
.L_x_21:
[----:B------:R-:W-:Y:S05]  /*06f0*/  @!P1 BRA `(.L_x_20) ;  /* 0x0000000000789947 */ /* 0x000fea0003800000 */
[----:B------:R-:W-:Y:S02]  /*0700*/  ISETP.NE.AND P0, PT, R14, 0x1, PT ;  /* 0x000000010e00780c */ /* 0x000fe40003f05270 */
[----:B------:R-:W-:-:S04]  /*0710*/  LOP3.LUT R5, R0, 0x1, RZ, 0xc0, !PT ;  /* 0x0000000100057812 */ /* 0x000fc800078ec0ff */
[----:B------:R-:W-:-:S07]  /*0720*/  ISETP.NE.U32.AND P1, PT, R5, 0x1, PT ;  /* 0x000000010500780c */ /* 0x000fce0003f25070 */
[----:B------:R-:W0:Y:S01]  /*0730*/  @P0 LDC.64 R10, c[0x0][0x380] ;  /* 0x0000e000ff0a0b82 */ /* 0x000e220000000a00 */
[C-C-:B------:R-:W-:Y:S01]  /*0740*/  @P0 IMAD.IADD R5, R3.reuse, 0x1, R4.reuse ;  /* 0x0000000103050824 */ /* 0x140fe200078e0204 */
[----:B------:R-:W-:Y:S02]  /*0750*/  @P0 SHF.R.S32.HI R12, RZ, 0x1f, R4 ;  /* 0x0000001fff0c0819 */ /* 0x000fe40000011404 */
[----:B------:R-:W-:-:S04]  /*0760*/  @P0 IADD3 R13, P2, PT, R3, R4, RZ ;  /* 0x00000004030d0210 */ /* 0x000fc80007f5e0ff */
[----:B------:R-:W1:Y:S01]  /*0770*/  @P0 LDC.64 R8, c[0x0][0x380] ;  /* 0x0000e000ff080b82 */ /* 0x000e620000000a00 */
[----:B------:R-:W-:-:S07]  /*0780*/  @P0 LEA.HI.X.SX32 R16, R3, R12, 0x1, P2 ;  /* 0x0000000c03100211 */ /* 0x000fce00010f0eff */
[----:B------:R-:W2:Y:S01]  /*0790*/  @!P1 LDC.64 R6, c[0x0][0x380] ;  /* 0x0000e000ff069b82 */ /* 0x000ea20000000a00 */
[----:B0-----:R-:W-:-:S05]  /*07a0*/  @P0 IMAD.WIDE R10, R5, 0x4, R10 ;  /* 0x00000004050a0825 */ /* 0x001fca00078e020a */
[----:B------:R-:W3:Y:S01]  /*07b0*/  @P0 LDG.E R14, desc[UR4][R10.64] ;  /* 0x000000040a0e0981 */ /* 0x000ee2000c1e1900 */
[----:B-1----:R-:W-:-:S03]  /*07c0*/  @P0 LEA R12, P2, R13, R8, 0x2 ;  /* 0x000000080d0c0211 */ /* 0x002fc600078410ff */
[----:B------:R-:W3:Y:S01]  /*07d0*/  @P0 LDG.E R5, desc[UR4][R10.64+-0x4] ;  /* 0xfffffc040a050981 */ /* 0x000ee2000c1e1900 */
[----:B------:R-:W-:Y:S01]  /*07e0*/  @P0 VIADD R4, R4, 0x2 ;  /* 0x0000000204040836 */ /* 0x000fe20000000000 */
[----:B------:R-:W-:-:S03]  /*07f0*/  @P0 LEA.HI.X R13, R13, R9, R16, 0x2, P2 ;  /* 0x000000090d0d0211 */ /* 0x000fc600010f1410 */
[----:B------:R-:W-:-:S03]  /*0800*/  @!P1 IMAD.IADD R3, R3, 0x1, R4 ;  /* 0x0000000103039824 */ /* 0x000fc600078e0204 */
[----:B------:R-:W4:Y:S01]  /*0810*/  @P0 LDG.E R13, desc[UR4][R12.64+0x4] ;  /* 0x000004040c0d0981 */ /* 0x000f22000c1e1900 */
[----:B--2---:R-:W-:-:S05]  /*0820*/  @!P1 IMAD.WIDE R6, R3, 0x4, R6 ;  /* 0x0000000403069825 */ /* 0x004fca00078e0206 */
[----:B------:R-:W2:Y:S04]  /*0830*/  @!P1 LDG.E R3, desc[UR4][R6.64] ;  /* 0x0000000406039981 */ /* 0x000ea8000c1e1900 */
[----:B------:R-:W2:Y:S01]  /*0840*/  @!P1 LDG.E R8, desc[UR4][R6.64+-0x4] ;  /* 0xfffffc0406089981 */ /* 0x000ea2000c1e1900 */
[----:B---3--:R-:W-:-:S04]  /*0850*/  @P0 FADD R15, R14, -R5 ;  /* 0x800000050e0f0221 */ /* 0x008fc80000000000 */
[----:B------:R-:W0:Y:S01]  /*0860*/  @P0 F2F.F64.F32 R4, |R15| ;  /* 0x4000000f00040310 */ /* 0x000e220000201800 */
[----:B----4-:R-:W-:-:S07]  /*0870*/  @P0 FADD R14, -R14, R13 ;  /* 0x0000000d0e0e0221 */ /* 0x010fce0000000100 */
[----:B------:R-:W1:Y:S01]  /*0880*/  @P0 F2F.F64.F32 R10, |R14| ;  /* 0x4000000e000a0310 */ /* 0x000e620000201800 */
[----:B--2---:R-:W-:Y:S01]  /*0890*/  @!P1 FADD R3, R3, -R8 ;  /* 0x8000000803039221 */ /* 0x004fe20000000000 */
[----:B0-----:R-:W-:-:S06]  /*08a0*/  @P0 DADD R8, R18, R4 ;  /* 0x0000000012080229 */ /* 0x001fcc0000000004 */
[----:B------:R-:W0:Y:S02]  /*08b0*/  @!P1 F2F.F64.F32 R4, |R3| ;  /* 0x4000000300049310 */ /* 0x000e240000201800 */
[----:B-1----:R-:W-:-:S08]  /*08c0*/  @P0 DADD R18, R8, R10 ;  /* 0x0000000008120229 */ /* 0x002fd0000000000a */
[----:B0-----:R-:W-:-:S11]  /*08d0*/  @!P1 DADD R18, R18, R4 ;  /* 0x0000000012129229 */ /* 0x001fd60000000004 */
.L_x_20:
[----:B------:R-:W-:Y:S05]  /*08e0*/  BSYNC.RECONVERGENT B1 ;  /* 0x0000000000017941 */ /* 0x000fea0003800200 */
.L_x_19:
[----:B------:R-:W0:Y:S01]  /*08f0*/  I2F.F64.U32 R8, R0 ;  /* 0x0000000000087312 */ /* 0x000e220000201800 */
[----:B------:R-:W-:Y:S01]  /*0900*/  IMAD.MOV.U32 R4, RZ, RZ, 0x1 ;  /* 0x00000001ff047424 */ /* 0x000fe200078e00ff */
[----:B------:R-:W-:Y:S01]  /*0910*/  FSETP.GEU.AND P1, PT, |R19|, 6.5827683646048100446e-37, PT ;  /* 0x036000001300780b */ /* 0x000fe20003f2e200 */
[----:B------:R-:W-:Y:S05]  /*0920*/  BSSY.RECONVERGENT B1, `(.L_x_23) ;  /* 0x0000013000017945 */ /* 0x000fea0003800200 */
[----:B0-----:R-:W0:Y:S02]  /*0930*/  MUFU.RCP64H R5, R9 ;  /* 0x0000000900057308 */ /* 0x001e240000001800 */
[----:B0-----:R-:W-:-:S08]  /*0940*/  DFMA R6, -R8, R4, 1 ;  /* 0x3ff000000806742b */ /* 0x001fd00000000104 */
[----:B------:R-:W-:-:S08]  /*0950*/  DFMA R6, R6, R6, R6 ;  /* 0x000000060606722b */ /* 0x000fd00000000006 */
[----:B------:R-:W-:-:S08]  /*0960*/  DFMA R6, R4, R6, R4 ;  /* 0x000000060406722b */ /* 0x000fd00000000004 */
[----:B------:R-:W-:-:S08]  /*0970*/  DFMA R4, -R8, R6, 1 ;  /* 0x3ff000000804742b */ /* 0x000fd00000000106 */
[----:B------:R-:W-:-:S08]  /*0980*/  DFMA R4, R6, R4, R6 ;  /* 0x000000040604722b */ /* 0x000fd00000000006 */
[----:B------:R-:W-:-:S08]  /*0990*/  DMUL R6, R4, R18 ;  /* 0x0000001204067228 */ /* 0x000fd00000000000 */
[----:B------:R-:W-:-:S08]  /*09a0*/  DFMA R10, -R8, R6, R18 ;  /* 0x00000006080a722b */ /* 0x000fd00000000112 */
[----:B------:R-:W-:-:S10]  /*09b0*/  DFMA R4, R4, R10, R6 ;  /* 0x0000000a0404722b */ /* 0x000fd40000000006 */
[----:B------:R-:W-:-:S05]  /*09c0*/  FFMA R0, RZ, R9, R5 ;  /* 0x00000009ff007223 */ /* 0x000fca0000000005 */
[----:B------:R-:W-:-:S13]  /*09d0*/  FSETP.GT.AND P0, PT, |R0|, 1.469367938527859385e-39, PT ;  /* 0x001000000000780b */ /* 0x000fda0003f04200 */
[----:B------:R-:W-:Y:S05]  /*09e0*/  @P0 BRA P1, `(.L_x_24) ;  /* 0x0000000000180947 */ /* 0x000fea0000800000 */
[----:B------:R-:W-:Y:S01]  /*09f0*/  IMAD.MOV.U32 R6, RZ, RZ, R18 ;  /* 0x000000ffff067224 */ /* 0x000fe200078e0012 */
[----:B------:R-:W-:Y:S01]  /*0a00*/  MOV R0, 0xa30 ;  /* 0x00000a3000007802 */ /* 0x000fe20000000f00 */
[----:B------:R-:W-:-:S07]  /*0a10*/  IMAD.MOV.U32 R7, RZ, RZ, R19 ;  /* 0x000000ffff077224 */ /* 0x000fce00078e0013 */
[----:B------:R-:W-:Y:S05]  /*0a20*/  CALL.REL.NOINC `($__internal_1_$__cuda_sm20_div_rn_f64_full) ;  /* 0x0000000000307944 */ /* 0x000fea0003c00000 */
[----:B------:R-:W-:Y:S02]  /*0a30*/  IMAD.MOV.U32 R4, RZ, RZ, R12 ;  /* 0x000000ffff047224 */ /* 0x000fe400078e000c */
[----:B------:R-:W-:-:S07]  /*0a40*/  IMAD.MOV.U32 R5, RZ, RZ, R13 ;  /* 0x000000ffff057224 */ /* 0x000fce00078e000d */
.L_x_24:
[----:B------:R-:W-:Y:S05]  /*0a50*/  BSYNC.RECONVERGENT B1 ;  /* 0x0000000000017941 */ /* 0x000fea0003800200 */
.L_x_23:
[----:B------:R-:W0:Y:S02]  /*0a60*/  LDC.64 R6, c[0x0][0x390] ;  /* 0x0000e400ff067b82 */ /* 0x000e240000000a00 */
[----:B0-----:R-:W-:-:S05]  /*0a70*/  IMAD.WIDE R2, R2, 0x8, R6 ;  /* 0x0000000802027825 */ /* 0x001fca00078e0206 */
[----:B------:R-:W-:Y:S01]  /*0a80*/  STG.E.64 desc[UR4][R2.64], R4 ;  /* 0x0000000402007986 */ /* 0x000fe2000c101b04 */
[----:B------:R-:W-:Y:S05]  /*0a90*/  EXIT ;  /* 0x000000000000794d */ /* 0x000fea0003800000 */
.L_x_14:
[----:B------:R-:W-:Y:S05]  /*0aa0*/  BSYNC.RECONVERGENT B0 ;  /* 0x0000000000007941 */ /* 0x000fea0003800200 */
.L_x_13:
[----:B------:R-:W0:Y:S02]  /*0ab0*/  LDC.64 R4, c[0x0][0x390] ;  /* 0x0000e400ff047b82 */ /* 0x000e240000000a00 */
[----:B0-----:R-:W-:-:S05]  /*0ac0*/  IMAD.WIDE R4, R2, 0x8, R4 ;  /* 0x0000000802047825 */ /* 0x001fca00078e0204 */
[----:B------:R-:W-:Y:S01]  /*0ad0*/  STG.E.64 desc[UR4][R4.64], RZ ;  /* 0x000000ff04007986 */ /* 0x000fe2000c101b04 */
[----:B------:R-:W-:Y:S05]  /*0ae0*/  EXIT ;  /* 0x000000000000794d */ /* 0x000fea0003800000 */
        .weak           $__internal_1_$__cuda_sm20_div_rn_f64_full
        .type           $__internal_1_$__cuda_sm20_div_rn_f64_full,@function
        .size           $__internal_1_$__cuda_sm20_div_rn_f64_full,(.L_x_83 - $__internal_1_$__cuda_sm20_div_rn_f64_full)
$__internal_1_$__cuda_sm20_div_rn_f64_full:
        /* <DEDUP_REMOVED lines=14> */
[----:B------:R-:W-:Y:S02]  /*0bd0*/  @!P2 ISETP.GE.U32.AND P3, PT, R3, R12, PT ;  /* 0x0000000c0300a20c */ /* 0x000fe40003f66070 */
[----:B------:R-:W-:-:S04]  /*0be0*/  MOV R12, 0x1ca00000 ;  /* 0x1ca00000000c7802 */ /* 0x000fc80000000f00 */
[----:B------:R-:W-:-:S04]  /*0bf0*/  @!P2 SEL R13, R12, 0x63400000, !P3 ;  /* 0x634000000c0da807 */ /* 0x000fc80005800000 */
[----:B------:R-:W-:-:S04]  /*0c00*/  @!P2 LOP3.LUT R13, R13, 0x80000000, R7, 0xf8, !PT ;  /* 0x800000000d0da812 */ /* 0x000fc800078ef807 */
[----:B------:R-:W-:Y:S01]  /*0c10*/  @!P2 LOP3.LUT R19, R13, 0x100000, RZ, 0xfc, !PT ;  /* 0x001000000d13a812 */ /* 0x000fe200078efcff */
[----:B0-----:R-:W-:-:S08]  /*0c20*/  DFMA R10, R16, -R4, 1 ;  /* 0x3ff00000100a742b */ /* 0x001fd00000000804 */
[----:B------:R-:W-:-:S08]  /*0c30*/  DFMA R10, R10, R10, R10 ;  /* 0x0000000a0a0a722b */ /* 0x000fd0000000000a */
[----:B------:R-:W-:Y:S01]  /*0c40*/  DFMA R16, R16, R10, R16 ;  /* 0x0000000a1010722b */ /* 0x000fe20000000010 */
[----:B------:R-:W-:Y:S01]  /*0c50*/  SEL R11, R12, 0x63400000, !P1 ;  /* 0x634000000c0b7807 */ /* 0x000fe20004800000 */
[----:B------:R-:W-:-:S03]  /*0c60*/  IMAD.MOV.U32 R10, RZ, RZ, R6 ;  /* 0x000000ffff0a7224 */ /* 0x000fc600078e0006 */
[----:B------:R-:W-:-:S03]  /*0c70*/  LOP3.LUT R11, R11, 0x800fffff, R7, 0xf8, !PT ;  /* 0x800fffff0b0b7812 */ /* 0x000fc600078ef807 */
[----:B------:R-:W-:-:S03]  /*0c80*/  DFMA R20, R16, -R4, 1 ;  /* 0x3ff000001014742b */ /* 0x000fc60000000804 */
[----:B------:R-:W-:-:S05]  /*0c90*/  @!P2 DFMA R10, R10, 2, -R18 ;  /* 0x400000000a0aa82b */ /* 0x000fca0000000812 */
[----:B------:R-:W-:Y:S01]  /*0ca0*/  DFMA R16, R16, R20, R16 ;  /* 0x000000141010722b */ /* 0x000fe20000000010 */
[----:B------:R-:W-:Y:S02]  /*0cb0*/  IMAD.MOV.U32 R21, RZ, RZ, R3 ;  /* 0x000000ffff157224 */ /* 0x000fe400078e0003 */
[----:B------:R-:W-:Y:S01]  /*0cc0*/  IMAD.MOV.U32 R20, RZ, RZ, R14 ;  /* 0x000000ffff147224 */ /* 0x000fe200078e000e */
[----:B------:R-:W-:Y:S02]  /*0cd0*/  @!P0 LOP3.LUT R20, R5, 0x7ff00000, RZ, 0xc0, !PT ;  /* 0x7ff0000005148812 */ /* 0x000fe400078ec0ff */
[----:B------:R-:W-:Y:S02]  /*0ce0*/  @!P2 LOP3.LUT R21, R11, 0x7ff00000, RZ, 0xc0, !PT ;  /* 0x7ff000000b15a812 */ /* 0x000fe400078ec0ff */
[----:B------:R-:W-:Y:S01]  /*0cf0*/  DMUL R18, R16, R10 ;  /* 0x0000000a10127228 */ /* 0x000fe20000000000 */
[----:B------:R-:W-:Y:S02]  /*0d00*/  VIADD R22, R20, 0xffffffff ;  /* 0xffffffff14167836 */ /* 0x000fe40000000000 */
[----:B------:R-:W-:-:S05]  /*0d10*/  VIADD R13, R21, 0xffffffff ;  /* 0xffffffff150d7836 */ /* 0x000fca0000000000 */
[----:B------:R-:W-:Y:S01]  /*0d20*/  DFMA R14, R18, -R4, R10 ;  /* 0x80000004120e722b */ /* 0x000fe2000000000a */
[----:B------:R-:W-:-:S04]  /*0d30*/  ISETP.GT.U32.AND P0, PT, R13, 0x7feffffe, PT ;  /* 0x7feffffe0d00780c */ /* 0x000fc80003f04070 */
[----:B------:R-:W-:-:S03]  /*0d40*/  ISETP.GT.U32.OR P0, PT, R22, 0x7feffffe, P0 ;  /* 0x7feffffe1600780c */ /* 0x000fc60000704470 */
[----:B------:R-:W-:-:S10]  /*0d50*/  DFMA R14, R16, R14, R18 ;  /* 0x0000000e100e722b */ /* 0x000fd40000000012 */
[----:B------:R-:W-:Y:S05]  /*0d60*/  @P0 BRA `(.L_x_26) ;  /* 0x00000000006c0947 */ /* 0x000fea0003800000 */
[----:B------:R-:W-:-:S04]  /*0d70*/  LOP3.LUT R16, R9, 0x7ff00000, RZ, 0xc0, !PT ;  /* 0x7ff0000009107812 */ /* 0x000fc800078ec0ff */
[CC--:B------:R-:W-:Y:S02]  /*0d80*/  VIADDMNMX R6, R3.reuse, -R16.reuse, 0xb9600000, !PT ;  /* 0xb960000003067446 */ /* 0x0c0fe40007800910 */
[----:B------:R-:W-:Y:S02]  /*0d90*/  ISETP.GE.U32.AND P0, PT, R3, R16, PT ;  /* 0x000000100300720c */ /* 0x000fe40003f06070 */
[----:B------:R-:W-:Y:S02]  /*0da0*/  VIMNMX R6, PT, PT, R6, 0x46a00000, PT ;  /* 0x46a0000006067848 */ /* 0x000fe40003fe0100 */
[----:B------:R-:W-:-:S05]  /*0db0*/  SEL R3, R12, 0x63400000, !P0 ;  /* 0x634000000c037807 */ /* 0x000fca0004000000 */
[----:B------:R-:W-:Y:S02]  /*0dc0*/  IMAD.IADD R3, R6, 0x1, -R3 ;  /* 0x0000000106037824 */ /* 0x000fe400078e0a03 */
[----:B------:R-:W-:Y:S02]  /*0dd0*/  IMAD.MOV.U32 R6, RZ, RZ, RZ ;  /* 0x000000ffff067224 */ /* 0x000fe400078e00ff */
        /* <DEDUP_REMOVED lines=11> */
[----:B------:R-:W-:Y:S01]  /*0e90*/  MOV R4, RZ ;  /* 0x000000ff00047202 */ /* 0x000fe20000000f00 */
[----:B------:R-:W-:Y:S01]  /*0ea0*/  DMUL.RP R6, R14, R6 ;  /* 0x000000060e067228 */ /* 0x000fe20000008000 */
[----:B------:R-:W-:-:S04]  /*0eb0*/  IADD3 R3, PT, PT, -R3, -0x43300000, RZ ;  /* 0xbcd0000003037810 */ /* 0x000fc80007ffe1ff */
[----:B------:R-:W-:-:S05]  /*0ec0*/  DFMA R4, R12, -R4, R14 ;  /* 0x800000040c04722b */ /* 0x000fca000000000e */
[----:B------:R-:W-:-:S05]  /*0ed0*/  LOP3.LUT R9, R7, R9, RZ, 0x3c, !PT ;  /* 0x0000000907097212 */ /* 0x000fca00078e3cff */
[----:B------:R-:W-:-:S04]  /*0ee0*/  FSETP.NEU.AND P0, PT, |R5|, R3, PT ;  /* 0x000000030500720b */ /* 0x000fc80003f0d200 */
[----:B------:R-:W-:Y:S02]  /*0ef0*/  FSEL R12, R6, R12, !P0 ;  /* 0x0000000c060c7208 */ /* 0x000fe40004000000 */
[----:B------:R-:W-:Y:S01]  /*0f00*/  FSEL R13, R9, R13, !P0 ;  /* 0x0000000d090d7208 */ /* 0x000fe20004000000 */
[----:B------:R-:W-:Y:S06]  /*0f10*/  BRA `(.L_x_27) ;  /* 0x0000000000547947 */ /* 0x000fec0003800000 */
.L_x_26:
[----:B------:R-:W-:-:S14]  /*0f20*/  DSETP.NAN.AND P0, PT, R6, R6, PT ;  /* 0x000000060600722a */ /* 0x000fdc0003f08000 */
[----:B------:R-:W-:Y:S05]  /*0f30*/  @P0 BRA `(.L_x_28) ;  /* 0x0000000000440947 */ /* 0x000fea0003800000 */
[----:B------:R-:W-:-:S14]  /*0f40*/  DSETP.NAN.AND P0, PT, R8, R8, PT ;  /* 0x000000080800722a */ /* 0x000fdc0003f08000 */
[----:B------:R-:W-:Y:S05]  /*0f50*/  @P0 BRA `(.L_x_29) ;  /* 0x0000000000300947 */ /* 0x000fea0003800000 */
[----:B------:R-:W-:Y:S01]  /*0f60*/  ISETP.NE.AND P0, PT, R21, R20, PT ;  /* 0x000000141500720c */ /* 0x000fe20003f05270 */
[----:B------:R-:W-:Y:S02]  /*0f70*/  IMAD.MOV.U32 R12, RZ, RZ, 0x0 ;  /* 0x00000000ff0c7424 */ /* 0x000fe400078e00ff */
[----:B------:R-:W-:-:S10]  /*0f80*/  IMAD.MOV.U32 R13, RZ, RZ, -0x80000 ;  /* 0xfff80000ff0d7424 */ /* 0x000fd400078e00ff */
        /* <DEDUP_REMOVED lines=9> */
.L_x_29:
[----:B------:R-:W-:Y:S01]  /*1020*/  LOP3.LUT R13, R9, 0x80000, RZ, 0xfc, !PT ;  /* 0x00080000090d7812 */ /* 0x000fe200078efcff */
[----:B------:R-:W-:Y:S01]  /*1030*/  IMAD.MOV.U32 R12, RZ, RZ, R8 ;  /* 0x000000ffff0c7224 */ /* 0x000fe200078e0008 */
[----:B------:R-:W-:Y:S06]  /*1040*/  BRA `(.L_x_27) ;  /* 0x0000000000087947 */ /* 0x000fec0003800000 */
.L_x_28:
[----:B------:R-:W-:Y:S01]  /*1050*/  LOP3.LUT R13, R7, 0x80000, RZ, 0xfc, !PT ;  /* 0x00080000070d7812 */ /* 0x000fe200078efcff */
[----:B------:R-:W-:-:S07]  /*1060*/  IMAD.MOV.U32 R12, RZ, RZ, R6 ;  /* 0x000000ffff0c7224 */ /* 0x000fce00078e0006 */
.L_x_27:
[----:B------:R-:W-:Y:S05]  /*1070*/  BSYNC.RECONVERGENT B2 ;  /* 0x0000000000027941 */ /* 0x000fea0003800200 */
.L_x_25:
[----:B------:R-:W-:Y:S02]  /*1080*/  IMAD.MOV.U32 R4, RZ, RZ, R0 ;  /* 0x000000ffff047224 */ /* 0x000fe400078e0000 */
[----:B------:R-:W-:-:S04]  /*1090*/  IMAD.MOV.U32 R5, RZ, RZ, 0x0 ;  /* 0x00000000ff057424 */ /* 0x000fc800078e00ff */
[----:B------:R-:W-:Y:S05]  /*10a0*/  RET.REL.NODEC R4 `(_Z19calculateVolatilityPfPiPdii) ;  /* 0xffffffec04d47950 */ /* 0x000fea0003c3ffff */
.L_x_30:
        /* <DEDUP_REMOVED lines=13> */
.L_x_83:


//--------------------- .text._Z15calculateTrendsPfPiPdii --------------------------
	.section	.text._Z15calculateTrendsPfPiPdii,"ax",@progbits
	.align	128
        .global         _Z15calculateTrendsPfPiPdii
        .type           _Z15calculateTrendsPfPiPdii,@function
        .size           _Z15calculateTrendsPfPiPdii,(.L_x_84 - _Z15calculateTrendsPfPiPdii)
        .other          _Z15calculateTrendsPfPiPdii,@"STO_CUDA_ENTRY STV_DEFAULT"
_Z15calculateTrendsPfPiPdii:
.text._Z15calculateTrendsPfPiPdii:
        /* <DEDUP_REMOVED lines=15> */
[----:B------:R-:W0:Y:S01]  /*00f0*/  LDCU.64 UR4, c[0x0][0x380] ;  /* 0x00007000ff0477ac */ /* 0x000e220008000a00 */
[----:B------:R-:W-:Y:S01]  /*0100*/  SHF.R.U32.HI R3, RZ, 0x1, R2 ;  /* 0x00000001ff037819 */ /* 0x000fe20000011602 */
[----:B------:R-:W-:Y:S01]  /*0110*/  BSSY.RECONVERGENT B1, `(.L_x_33) ;  /* 0x0000045000017945 */ /* 0x000fe20003800200 */
[----:B------:R-:W-:Y:S01]  /*0120*/  IMAD.MOV.U32 R5, RZ, RZ, RZ ;  /* 0x000000ffff057224 */ /* 0x000fe200078e00ff */
[----:B------:R-:W1:Y:S01]  /*0130*/  LDCU UR8, c[0x0][0x39c] ;  /* 0x00007380ff0877ac */ /* 0x000e620008000800 */
[C---:B------:R-:W-:Y:S02]  /*0140*/  LOP3.LUT R7, R3.reuse, 0x3ffffff0, RZ, 0xc0, !PT ;  /* 0x3ffffff003077812 */ /* 0x040fe400078ec0ff */
[----:B------:R-:W-:Y:S02]  /*0150*/  CS2R R18, SRZ ;  /* 0x0000000000127805 */ /* 0x000fe4000001ff00 */
[----:B------:R-:W-:Y:S01]  /*0160*/  LOP3.LUT R8, R3, 0xf, RZ, 0xc0, !PT ;  /* 0x0000000f03087812 */ /* 0x000fe200078ec0ff */
[----:B------:R-:W-:Y:S01]  /*0170*/  IMAD.MOV R11, RZ, RZ, -R7 ;  /* 0x000000ffff0b7224 */ /* 0x000fe200078e0a07 */
[----:B0-----:R-:W-:-:S04]  /*0180*/  UIADD3 UR4, UP0, UPT, UR4, 0x20, URZ ;  /* 0x0000002004047890 */ /* 0x001fc8000ff1e0ff */
[----:B------:R-:W-:Y:S01]  /*0190*/  UIADD3.X UR5, UPT, UPT, URZ, UR5, URZ, UP0, !UPT ;  /* 0x00000005ff057290 */ /* 0x000fe200087fe4ff */
[----:B-1----:R-:W-:Y:S02]  /*01a0*/  IMAD R6, R0, UR8, RZ ;  /* 0x0000000800067c24 */ /* 0x002fe4000f8e02ff */
[----:B------:R-:W-:Y:S02]  /*01b0*/  IMAD.U32 R12, RZ, RZ, UR4 ;  /* 0x00000004ff0c7e24 */ /* 0x000fe4000f8e00ff */
[----:B------:R-:W-:Y:S02]  /*01c0*/  VIADD R4, R6, 0xfffffff0 ;  /* 0xfffffff006047836 */ /* 0x000fe40000000000 */
[----:B------:R-:W-:Y:S02]  /*01d0*/  IMAD.MOV.U32 R9, RZ, RZ, R6 ;  /* 0x000000ffff097224 */ /* 0x000fe400078e0006 */
[----:B------:R-:W-:-:S07]  /*01e0*/  IMAD.U32 R13, RZ, RZ, UR5 ;  /* 0x00000005ff0d7e24 */ /* 0x000fce000f8e00ff */
.L_x_34:
[----:B------:R-:W-:-:S05]  /*01f0*/  IMAD.WIDE R14, R9, 0x4, R12 ;  /* 0x00000004090e7825 */ /* 0x000fca00078e020c */
[----:B------:R-:W2:Y:S04]  /*0200*/  LDG.E R23, desc[UR6][R14.64+-0x20] ;  /* 0xffffe0060e177981 */ /* 0x000ea8000c1e1900 */
[----:B------:R-:W3:Y:S04]  /*0210*/  LDG.E R10, desc[UR6][R14.64+-0x1c] ;  /* 0xffffe4060e0a7981 */ /* 0x000ee8000c1e1900 */
[----:B------:R-:W4:Y:S04]  /*0220*/  LDG.E R28, desc[UR6][R14.64+-0x18] ;  /* 0xffffe8060e1c7981 */ /* 0x000f28000c1e1900 */
[----:B------:R-:W5:Y:S04]  /*0230*/  LDG.E R26, desc[UR6][R14.64+-0x14] ;  /* 0xffffec060e1a7981 */ /* 0x000f68000c1e1900 */
[----:B------:R-:W5:Y:S04]  /*0240*/  LDG.E R22, desc[UR6][R14.64+-0x10] ;  /* 0xfffff0060e167981 */ /* 0x000f68000c1e1900 */
[----:B------:R-:W5:Y:S04]  /*0250*/  LDG.E R29, desc[UR6][R14.64+-0xc] ;  /* 0xfffff4060e1d7981 */ /* 0x000f68000c1e1900 */
[----:B------:R-:W5:Y:S04]  /*0260*/  LDG.E R27, desc[UR6][R14.64+-0x8] ;  /* 0xfffff8060e1b7981 */ /* 0x000f68000c1e1900 */
[----:B------:R-:W5:Y:S04]  /*0270*/  LDG.E R25, desc[UR6][R14.64+-0x4] ;  /* 0xfffffc060e197981 */ /* 0x000f68000c1e1900 */
[----:B------:R-:W5:Y:S01]  /*0280*/  LDG.E R24, desc[UR6][R14.64+0x4] ;  /* 0x000004060e187981 */ /* 0x000f62000c1e1900 */
[----:B--2---:R0:W1:Y:S08]  /*0290*/  F2F.F64.F32 R20, R23 ;  /* 0x0000001700147310 */ /* 0x0040700000201800 */
[----:B---3--:R2:W3:Y:S01]  /*02a0*/  F2F.F64.F32 R16, R10 ;  /* 0x0000000a00107310 */ /* 0x0084e20000201800 */
[----:B0-----:R-:W5:Y:S04]  /*02b0*/  LDG.E R23, desc[UR6][R14.64+0x8] ;  /* 0x000008060e177981 */ /* 0x001f68000c1e1900 */
[----:B--2---:R-:W2:Y:S01]  /*02c0*/  LDG.E R10, desc[UR6][R14.64] ;  /* 0x000000060e0a7981 */ /* 0x004ea2000c1e1900 */
[----:B-1----:R-:W-:-:S02]  /*02d0*/  DADD R18, R20, R18 ;  /* 0x0000000014127229 */ /* 0x002fc40000000012 */
[----:B----4-:R0:W1:Y:S06]  /*02e0*/  F2F.F64.F32 R20, R28 ;  /* 0x0000001c00147310 */ /* 0x01006c0000201800 */
[----:B---3--:R-:W-:Y:S02]  /*02f0*/  DADD R16, R18, R16 ;  /* 0x0000000012107229 */ /* 0x008fe40000000010 */
[----:B-----5:R3:W4:Y:S01]  /*0300*/  F2F.F64.F32 R18, R26 ;  /* 0x0000001a00127310 */ /* 0x0207220000201800 */
[----:B0-----:R-:W5:Y:S05]  /*0310*/  LDG.E R28, desc[UR6][R14.64+0x1c] ;  /* 0x00001c060e1c7981 */ /* 0x001f6a000c1e1900 */
[----:B-1----:R-:W-:Y:S01]  /*0320*/  DADD R20, R16, R20 ;  /* 0x0000000010147229 */ /* 0x002fe20000000014 */
[----:B---3--:R-:W3:Y:S01]  /*0330*/  LDG.E R26, desc[UR6][R14.64+0x18] ;  /* 0x000018060e1a7981 */ /* 0x008ee2000c1e1900 */
[----:B------:R0:W1:Y:S03]  /*0340*/  F2F.F64.F32 R16, R22 ;  /* 0x0000001600107310 */ /* 0x0000660000201800 */
[----:B0-----:R-:W5:Y:S03]  /*0350*/  LDG.E R22, desc[UR6][R14.64+0xc] ;  /* 0x00000c060e167981 */ /* 0x001f66000c1e1900 */
[----:B----4-:R-:W-:-:S02]  /*0360*/  DADD R18, R20, R18 ;  /* 0x0000000014127229 */ /* 0x010fc40000000012 */
[----:B------:R-:W4:Y:S04]  /*0370*/  LDG.E R21, desc[UR6][R14.64+0x10] ;  /* 0x000010060e157981 */ /* 0x000f28000c1e1900 */
[----:B------:R2:W3:Y:S02]  /*0380*/  LDG.E R20, desc[UR6][R14.64+0x14] ;  /* 0x000014060e147981 */ /* 0x0004e4000c1e1900 */
[----:B-1----:R-:W-:Y:S02]  /*0390*/  DADD R16, R18, R16 ;  /* 0x0000000012107229 */ /* 0x002fe40000000010 */
[----:B------:R-:W0:Y:S06]  /*03a0*/  F2F.F64.F32 R18, R29 ;  /* 0x0000001d00127310 */ /* 0x000e2c0000201800 */
[----:B0-----:R-:W-:-:S02]  /*03b0*/  DADD R16, R16, R18 ;  /* 0x0000000010107229 */ /* 0x001fc40000000012 */
[----:B------:R-:W0:Y:S06]  /*03c0*/  F2F.F64.F32 R18, R27 ;  /* 0x0000001b00127310 */ /* 0x000e2c0000201800 */
[----:B0-----:R-:W-:Y:S02]  /*03d0*/  DADD R16, R16, R18 ;  /* 0x0000000010107229 */ /* 0x001fe40000000012 */
[----:B------:R-:W0:Y:S06]  /*03e0*/  F2F.F64.F32 R18, R25 ;  /* 0x0000001900127310 */ /* 0x000e2c0000201800 */
[----:B0-----:R-:W-:-:S02]  /*03f0*/  DADD R16, R16, R18 ;  /* 0x0000000010107229 */ /* 0x001fc40000000012 */
[----:B------:R-:W-:Y:S01]  /*0400*/  F2F.F64.F32 R18, R24 ;  /* 0x0000001800127310 */ /* 0x000fe20000201800 */
[----:B------:R-:W-:-:S05]  /*0410*/  VIADD R11, R11, 0x10 ;  /* 0x000000100b0b7836 */ /* 0x000fca0000000000 */
[----:B------:R-:W-:Y:S01]  /*0420*/  ISETP.NE.AND P0, PT, R11, RZ, PT ;  /* 0x000000ff0b00720c */ /* 0x000fe20003f05270 */
[----:B------:R-:W-:Y:S01]  /*0430*/  VIADD R5, R5, 0x10 ;  /* 0x0000001005057836 */ /* 0x000fe20000000000 */
[----:B------:R-:W-:Y:S01]  /*0440*/  IADD3 R4, PT, PT, R4, 0x10, RZ ;  /* 0x0000001004047810 */ /* 0x000fe20007ffe0ff */
[----:B------:R-:W-:Y:S01]  /*0450*/  VIADD R9, R9, 0x10 ;  /* 0x0000001009097836 */ /* 0x000fe20000000000 */
[----:B--2---:R-:W0:Y:S02]  /*0460*/  F2F.F64.F32 R14, R10 ;  /* 0x0000000a000e7310 */ /* 0x004e240000201800 */
[----:B0-----:R-:W-:-:S06]  /*0470*/  DADD R16, R16, R14 ;  /* 0x0000000010107229 */ /* 0x001fcc000000000e */
[----:B------:R-:W0:Y:S02]  /*0480*/  F2F.F64.F32 R14, R23 ;  /* 0x00000017000e7310 */ /* 0x000e240000201800 */
[----:B------:R-:W-:-:S06]  /*0490*/  DADD R16, R16, R18 ;  /* 0x0000000010107229 */ /* 0x000fcc0000000012 */
[----:B-----5:R-:W1:Y:S02]  /*04a0*/  F2F.F64.F32 R18, R22 ;  /* 0x0000001600127310 */ /* 0x020e640000201800 */
[----:B0-----:R-:W-:-:S06]  /*04b0*/  DADD R14, R16, R14 ;  /* 0x00000000100e7229 */ /* 0x001fcc000000000e */
[----:B----4-:R-:W0:Y:S02]  /*04c0*/  F2F.F64.F32 R16, R21 ;  /* 0x0000001500107310 */ /* 0x010e240000201800 */
[----:B-1----:R-:W-:-:S06]  /*04d0*/  DADD R14, R14, R18 ;  /* 0x000000000e0e7229 */ /* 0x002fcc0000000012 */
[----:B---3--:R-:W1:Y:S02]  /*04e0*/  F2F.F64.F32 R18, R20 ;  /* 0x0000001400127310 */ /* 0x008e640000201800 */
[----:B0-----:R-:W-:-:S06]  /*04f0*/  DADD R14, R14, R16 ;  /* 0x000000000e0e7229 */ /* 0x001fcc0000000010 */
[----:B------:R-:W0:Y:S02]  /*0500*/  F2F.F64.F32 R26, R26 ;  /* 0x0000001a001a7310 */ /* 0x000e240000201800 */
[----:B-1----:R-:W-:-:S06]  /*0510*/  DADD R14, R14, R18 ;  /* 0x000000000e0e7229 */ /* 0x002fcc0000000012 */
[----:B------:R-:W1:Y:S02]  /*0520*/  F2F.F64.F32 R28, R28 ;  /* 0x0000001c001c7310 */ /* 0x000e640000201800 */
[----:B0-----:R-:W-:-:S08]  /*0530*/  DADD R14, R14, R26 ;  /* 0x000000000e0e7229 */ /* 0x001fd0000000001a */
[----:B-1----:R-:W-:Y:S01]  /*0540*/  DADD R18, R14, R28 ;  /* 0x000000000e127229 */ /* 0x002fe2000000001c */
[----:B------:R-:W-:Y:S10]  /*0550*/  @P0 BRA `(.L_x_34) ;  /* 0xfffffffc00240947 */ /* 0x000ff4000383ffff */
[----:B------:R-:W-:Y:S05]  /*0560*/  BSYNC.RECONVERGENT B1 ;  /* 0x0000000000017941 */ /* 0x000fea0003800200 */
.L_x_33:
        /* <DEDUP_REMOVED lines=8> */
[----:B------:R-:W0:Y:S02]  /*05f0*/  LDC.64 R20, c[0x0][0x380] ;  /* 0x0000e000ff147b82 */ /* 0x000e240000000a00 */
[----:B0-----:R-:W-:-:S05]  /*0600*/  IMAD.WIDE R20, R4, 0x4, R20 ;  /* 0x0000000404147825 */ /* 0x001fca00078e0214 */
        /* <DEDUP_REMOVED lines=8> */
[----:B--2---:R-:W0:Y:S08]  /*0690*/  F2F.F64.F32 R10, R22 ;  /* 0x00000016000a7310 */ /* 0x004e300000201800 */
[----:B---3--:R-:W1:Y:S01]  /*06a0*/  F2F.F64.F32 R8, R23 ;  /* 0x0000001700087310 */ /* 0x008e620000201800 */
[----:B0-----:R-:W-:-:S07]  /*06b0*/  DADD R18, R18, R10 ;  /* 0x0000000012127229 */ /* 0x001fce000000000a */
[----:B----4-:R-:W0:Y:S01]  /*06c0*/  F2F.F64.F32 R10, R24 ;  /* 0x00000018000a7310 */ /* 0x010e220000201800 */
[----:B-1----:R-:W-:-:S07]  /*06d0*/  DADD R18, R18, R8 ;  /* 0x0000000012127229 */ /* 0x002fce0000000008 */
[----:B-----5:R1:W2:Y:S01]  /*06e0*/  F2F.F64.F32 R8, R7 ;  /* 0x0000000700087310 */ /* 0x0202a20000201800 */
[----:B0-----:R-:W-:Y:S01]  /*06f0*/  DADD R18, R18, R10 ;  /* 0x0000000012127229 */ /* 0x001fe2000000000a */
[----:B-1----:R-:W-:-:S06]  /*0700*/  VIADD R7, R5, 0x8 ;  /* 0x0000000805077836 */ /* 0x002fcc0000000000 */
[----:B------:R-:W0:Y:S01]  /*0710*/  F2F.F64.F32 R10, R16 ;  /* 0x00000010000a7310 */ /* 0x000e220000201800 */
[----:B--2---:R-:W-:-:S07]  /*0720*/  DADD R8, R18, R8 ;  /* 0x0000000012087229 */ /* 0x004fce0000000008 */
[----:B------:R-:W1:Y:S01]  /*0730*/  F2F.F64.F32 R18, R4 ;  /* 0x0000000400127310 */ /* 0x000e620000201800 */
[----:B0-----:R-:W-:-:S07]  /*0740*/  DADD R8, R8, R10 ;  /* 0x0000000008087229 */ /* 0x001fce000000000a */
[----:B------:R-:W0:Y:S01]  /*0750*/  F2F.F64.F32 R10, R14 ;  /* 0x0000000e000a7310 */ /* 0x000e220000201800 */
[----:B-1----:R-:W-:-:S07]  /*0760*/  DADD R8, R8, R18 ;  /* 0x0000000008087229 */ /* 0x002fce0000000012 */
[----:B------:R-:W1:Y:S01]  /*0770*/  F2F.F64.F32 R18, R15 ;  /* 0x0000000f00127310 */ /* 0x000e620000201800 */
[----:B0-----:R-:W-:-:S08]  /*0780*/  DADD R8, R8, R10 ;  /* 0x0000000008087229 */ /* 0x001fd0000000000a */
[----:B-1----:R-:W-:-:S11]  /*0790*/  DADD R18, R8, R18 ;  /* 0x0000000008127229 */ /* 0x002fd60000000012 */
.L_x_38:
[----:B------:R-:W-:Y:S05]  /*07a0*/  BSYNC.RECONVERGENT B2 ;  /* 0x0000000000027941 */ /* 0x000fea0003800200 */
.L_x_37:
[----:B------:R-:W-:Y:S05]  /*07b0*/  @!P1 BRA `(.L_x_36) ;  /* 0x0000000000889947 */ /* 0x000fea0003800000 */
[----:B------:R-:W-:Y:S01]  /*07c0*/  ISETP.GE.U32.AND P0, PT, R17, 0x4, PT ;  /* 0x000000041100780c */ /* 0x000fe20003f06070 */
[----:B------:R-:W-:Y:S01]  /*07d0*/  BSSY.RECONVERGENT B2, `(.L_x_39) ;  /* 0x0000014000027945 */ /* 0x000fe20003800200 */
[----:B------:R-:W-:-:S04]  /*07e0*/  LOP3.LUT R4, R3, 0x3, RZ, 0xc0, !PT ;  /* 0x0000000303047812 */ /* 0x000fc800078ec0ff */
[----:B------:R-:W-:-:S07]  /*07f0*/  ISETP.NE.AND P1, PT, R4, RZ, PT ;  /* 0x000000ff0400720c */ /* 0x000fce0003f25270 */
[----:B------:R-:W-:Y:S06]  /*0800*/  @!P0 BRA `(.L_x_40) ;  /* 0x0000000000408947 */ /* 0x000fec0003800000 */
[----:B------:R-:W0:Y:S01]  /*0810*/  LDC.64 R8, c[0x0][0x380] ;  /* 0x0000e000ff087b82 */ /* 0x000e220000000a00 */
[----:B------:R-:W-:-:S04]  /*0820*/  IMAD.IADD R5, R6, 0x1, R7 ;  /* 0x0000000106057824 */ /* 0x000fc800078e0207 */
[----:B0-----:R-:W-:-:S05]  /*0830*/  IMAD.WIDE R8, R5, 0x4, R8 ;  /* 0x0000000405087825 */ /* 0x001fca00078e0208 */
[----:B------:R-:W2:Y:S04]  /*0840*/  LDG.E R5, desc[UR6][R8.64] ;  /* 0x0000000608057981 */ /* 0x000ea8000c1e1900 */
[----:B------:R-:W3:Y:S04]  /*0850*/  LDG.E R14, desc[UR6][R8.64+0x4] ;  /* 0x00000406080e7981 */ /* 0x000ee8000c1e1900 */
[----:B------:R-:W4:Y:S04]  /*0860*/  LDG.E R16, desc[UR6][R8.64+0x8] ;  /* 0x0000080608107981 */ /* 0x000f28000c1e1900 */
[----:B------:R-:W5:Y:S01]  /*0870*/  LDG.E R20, desc[UR6][R8.64+0xc] ;  /* 0x00000c0608147981 */ /* 0x000f62000c1e1900 */
[----:B------:R-:W-:Y:S01]  /*0880*/  VIADD R7, R7, 0x4 ;  /* 0x0000000407077836 */ /* 0x000fe20000000000 */
[----:B--2---:R-:W0:Y:S08]  /*0890*/  F2F.F64.F32 R10, R5 ;  /* 0x00000005000a7310 */ /* 0x004e300000201800 */
[----:B---3--:R-:W1:Y:S01]  /*08a0*/  F2F.F64.F32 R14, R14 ;  /* 0x0000000e000e7310 */ /* 0x008e620000201800 */
[----:B0-----:R-:W-:-:S07]  /*08b0*/  DADD R10, R18, R10 ;  /* 0x00000000120a7229 */ /* 0x001fce000000000a */
[----:B----4-:R-:W0:Y:S01]  /*08c0*/  F2F.F64.F32 R16, R16 ;  /* 0x0000001000107310 */ /* 0x010e220000201800 */
[----:B-1----:R-:W-:-:S07]  /*08d0*/  DADD R10, R10, R14 ;  /* 0x000000000a0a7229 */ /* 0x002fce000000000e */
[----:B-----5:R-:W1:Y:S01]  /*08e0*/  F2F.F64.F32 R18, R20 ;  /* 0x0000001400127310 */ /* 0x020e620000201800 */
[----:B0-----:R-:W-:-:S08]  /*08f0*/  DADD R10, R10, R16 ;  /* 0x000000000a0a7229 */ /* 0x001fd00000000010 */
[----:B-1----:R-:W-:-:S11]  /*0900*/  DADD R18, R10, R18 ;  /* 0x000000000a127229 */ /* 0x002fd60000000012 */
.L_x_40:
[----:B------:R-:W-:Y:S05]  /*0910*/  BSYNC.RECONVERGENT B2 ;  /* 0x0000000000027941 */ /* 0x000fea0003800200 */
.L_x_39:
[----:B------:R-:W-:Y:S05]  /*0920*/  @!P1 BRA `(.L_x_36) ;  /* 0x00000000002c9947 */ /* 0x000fea0003800000 */
[----:B------:R-:W0:Y:S01]  /*0930*/  LDC.64 R10, c[0x0][0x380] ;  /* 0x0000e000ff0a7b82 */ /* 0x000e220000000a00 */
[----:B------:R-:W-:Y:S02]  /*0940*/  IMAD.IADD R7, R6, 0x1, R7 ;  /* 0x0000000106077824 */ /* 0x000fe400078e0207 */
[----:B------:R-:W-:-:S07]  /*0950*/  IMAD.MOV R14, RZ, RZ, -R4 ;  /* 0x000000ffff0e7224 */ /* 0x000fce00078e0a04 */
.L_x_41:
[----:B0-----:R-:W-:-:S06]  /*0960*/  IMAD.WIDE R4, R7, 0x4, R10 ;  /* 0x0000000407047825 */ /* 0x001fcc00078e020a */
[----:B------:R-:W2:Y:S01]  /*0970*/  LDG.E R4, desc[UR6][R4.64] ;  /* 0x0000000604047981 */ /* 0x000ea2000c1e1900 */
[----:B------:R-:W-:Y:S01]  /*0980*/  VIADD R14, R14, 0x1 ;  /* 0x000000010e0e7836 */ /* 0x000fe20000000000 */
[----:B------:R-:W-:-:S04]  /*0990*/  IADD3 R7, PT, PT, R7, 0x1, RZ ;  /* 0x0000000107077810 */ /* 0x000fc80007ffe0ff */
[----:B------:R-:W-:Y:S01]  /*09a0*/  ISETP.NE.AND P0, PT, R14, RZ, PT ;  /* 0x000000ff0e00720c */ /* 0x000fe20003f05270 */
[----:B--2---:R-:W0:Y:S02]  /*09b0*/  F2F.F64.F32 R8, R4 ;  /* 0x0000000400087310 */ /* 0x004e240000201800 */
[----:B0-----:R-:W-:-:S10]  /*09c0*/  DADD R18, R8, R18 ;  /* 0x0000000008127229 */ /* 0x001fd40000000012 */
[----:B------:R-:W-:Y:S05]  /*09d0*/  @P0 BRA `(.L_x_41) ;  /* 0xfffffffc00e00947 */ /* 0x000fea000383ffff */
.L_x_36:
[----:B------:R-:W-:Y:S05]  /*09e0*/  BSYNC.RECONVERGENT B1 ;  /* 0x0000000000017941 */ /* 0x000fea0003800200 */
.L_x_35:
[C---:B------:R-:W-:Y:S01]  /*09f0*/  VIADDMNMX.U32 R8, R3.reuse, 0x1, R2, !PT ;  /* 0x0000000103087846 */ /* 0x040fe20007800002 */
[----:B------:R-:W-:Y:S01]  /*0a00*/  BSSY.RECONVERGENT B1, `(.L_x_42) ;  /* 0x0000044000017945 */ /* 0x000fe20003800200 */
[--C-:B------:R-:W-:Y:S01]  /*0a10*/  IMAD.MOV.U32 R9, RZ, RZ, R3.reuse ;  /* 0x000000ffff097224 */ /* 0x100fe200078e0003 */
[----:B------:R-:W-:Y:S02]  /*0a20*/  CS2R R14, SRZ ;  /* 0x00000000000e7805 */ /* 0x000fe4000001ff00 */
[----:B------:R-:W-:Y:S02]  /*0a30*/  IMAD.IADD R4, R8, 0x1, -R3 ;  /* 0x0000000108047824 */ /* 0x000fe400078e0a03 */
[----:B------:R-:W-:-:S03]  /*0a40*/  IMAD.IADD R8, R3, 0x1, -R8 ;  /* 0x0000000103087824 */ /* 0x000fc600078e0a08 */
[----:B------:R-:W-:Y:S02]  /*0a50*/  LOP3.LUT R5, R4, 0xf, RZ, 0xc0, !PT ;  /* 0x0000000f04057812 */ /* 0x000fe400078ec0ff */
[----:B------:R-:W-:Y:S02]  /*0a60*/  ISETP.GT.U32.AND P0, PT, R8, -0x10, PT ;  /* 0xfffffff00800780c */ /* 0x000fe40003f04070 */
[----:B------:R-:W-:-:S11]  /*0a70*/  ISETP.NE.AND P1, PT, R5, RZ, PT ;  /* 0x000000ff0500720c */ /* 0x000fd60003f25270 */
[----:B------:R-:W-:Y:S05]  /*0a80*/  @P0 BRA `(.L_x_43) ;  /* 0x0000000000ec0947 */ /* 0x000fea0003800000 */
[----:B------:R-:W-:Y:S01]  /*0a90*/  LOP3.LUT R20, R4, 0xfffffff0, RZ, 0xc0, !PT ;  /* 0xfffffff004147812 */ /* 0x000fe200078ec0ff */
[----:B------:R-:W-:Y:S01]  /*0aa0*/  IMAD.IADD R7, R3, 0x1, R6 ;  /* 0x0000000103077824 */ /* 0x000fe200078e0206 */
[----:B------:R-:W-:Y:S01]  /*0ab0*/  CS2R R14, SRZ ;  /* 0x00000000000e7805 */ /* 0x000fe2000001ff00 */
[----:B------:R-:W-:Y:S02]  /*0ac0*/  IMAD.MOV.U32 R9, RZ, RZ, R3 ;  /* 0x000000ffff097224 */ /* 0x000fe400078e0003 */
[----:B------:R-:W-:-:S07]  /*0ad0*/  IMAD.MOV R20, RZ, RZ, -R20 ;  /* 0x000000ffff147224 */ /* 0x000fce00078e0a14 */
.L_x_44:
        /* <DEDUP_REMOVED lines=9> */
[----:B--2---:R0:W1:Y:S08]  /*0b70*/  F2F.F64.F32 R22, R24 ;  /* 0x0000001800167310 */ /* 0x0040700000201800 */
[----:B---3--:R2:W3:Y:S01]  /*0b80*/  F2F.F64.F32 R16, R25 ;  /* 0x0000001900107310 */ /* 0x0084e20000201800 */
[----:B0-----:R-:W5:Y:S01]  /*0b90*/  LDG.E R24, desc[UR6][R10.64+0x8] ;  /* 0x000008060a187981 */ /* 0x001f62000c1e1900 */
[----:B-1----:R-:W-:-:S03]  /*0ba0*/  DADD R22, R22, R14 ;  /* 0x0000000016167229 */ /* 0x002fc6000000000e */
[----:B--2---:R-:W2:Y:S03]  /*0bb0*/  LDG.E R25, desc[UR6][R10.64] ;  /* 0x000000060a197981 */ /* 0x004ea6000c1e1900 */
[----:B----4-:R0:W1:Y:S02]  /*0bc0*/  F2F.F64.F32 R14, R8 ;  /* 0x00000008000e7310 */ /* 0x0100640000201800 */
[----:B---3--:R-:W-:-:S06]  /*0bd0*/  DADD R16, R22, R16 ;  /* 0x0000000016107229 */ /* 0x008fcc0000000010 */
[----:B-----5:R3:W4:Y:S01]  /*0be0*/  F2F.F64.F32 R22, R28 ;  /* 0x0000001c00167310 */ /* 0x0207220000201800 */
[----:B0-----:R-:W5:Y:S01]  /*0bf0*/  LDG.E R8, desc[UR6][R10.64+0x4] ;  /* 0x000004060a087981 */ /* 0x001f62000c1e1900 */
[----:B-1----:R-:W-:-:S03]  /*0c00*/  DADD R14, R16, R14 ;  /* 0x00000000100e7229 */ /* 0x002fc6000000000e */
[----:B---3--:R-:W3:Y:S03]  /*0c10*/  LDG.E R28, desc[UR6][R10.64+0x1c] ;  /* 0x00001c060a1c7981 */ /* 0x008ee6000c1e1900 */
[----:B------:R0:W1:Y:S02]  /*0c20*/  F2F.F64.F32 R16, R26 ;  /* 0x0000001a00107310 */ /* 0x0000640000201800 */
[----:B----4-:R-:W-:Y:S01]  /*0c30*/  DADD R22, R14, R22 ;  /* 0x000000000e167229 */ /* 0x010fe20000000016 */
[----:B0-----:R-:W4:Y:S07]  /*0c40*/  LDG.E R26, desc[UR6][R10.64+0x18] ;  /* 0x000018060a1a7981 */ /* 0x001f2e000c1e1900 */
[----:B-1----:R-:W-:-:S02]  /*0c50*/  DADD R16, R22, R16 ;  /* 0x0000000016107229 */ /* 0x002fc40000000010 */
[----:B------:R-:W3:Y:S04]  /*0c60*/  LDG.E R23, desc[UR6][R10.64+0xc] ;  /* 0x00000c060a177981 */ /* 0x000ee8000c1e1900 */
[----:B------:R-:W4:Y:S01]  /*0c70*/  LDG.E R22, desc[UR6][R10.64+0x10] ;  /* 0x000010060a167981 */ /* 0x000f22000c1e1900 */
[----:B------:R0:W1:Y:S03]  /*0c80*/  F2F.F64.F32 R14, R21 ;  /* 0x00000015000e7310 */ /* 0x0000660000201800 */
[----:B0-----:R5:W4:Y:S01]  /*0c90*/  LDG.E R21, desc[UR6][R10.64+0x14] ;  /* 0x000014060a157981 */ /* 0x001b22000c1e1900 */
[----:B-1----:R-:W-:-:S04]  /*0ca0*/  DADD R14, R16, R14 ;  /* 0x00000000100e7229 */ /* 0x002fc8000000000e */
[----:B------:R-:W0:Y:S04]  /*0cb0*/  F2F.F64.F32 R16, R29 ;  /* 0x0000001d00107310 */ /* 0x000e280000201800 */
[----:B0-----:R-:W-:-:S04]  /*0cc0*/  DADD R14, R14, R16 ;  /* 0x000000000e0e7229 */ /* 0x001fc80000000010 */
[----:B------:R-:W0:Y:S04]  /*0cd0*/  F2F.F64.F32 R16, R27 ;  /* 0x0000001b00107310 */ /* 0x000e280000201800 */
[----:B0-----:R-:W-:Y:S01]  /*0ce0*/  DADD R14, R14, R16 ;  /* 0x000000000e0e7229 */ /* 0x001fe20000000010 */
[----:B------:R-:W-:-:S05]  /*0cf0*/  VIADD R20, R20, 0x10 ;  /* 0x0000001014147836 */ /* 0x000fca0000000000 */
[----:B------:R-:W-:Y:S01]  /*0d00*/  ISETP.NE.AND P0, PT, R20, RZ, PT ;  /* 0x000000ff1400720c */ /* 0x000fe20003f05270 */
[----:B------:R-:W-:Y:S01]  /*0d10*/  VIADD R7, R7, 0x10 ;  /* 0x0000001007077836 */ /* 0x000fe20000000000 */
[----:B------:R-:W-:Y:S01]  /*0d20*/  IADD3 R9, PT, PT, R9, 0x10, RZ ;  /* 0x0000001009097810 */ /* 0x000fe20007ffe0ff */
[----:B--2---:R-:W0:Y:S08]  /*0d30*/  F2F.F64.F32 R16, R25 ;  /* 0x0000001900107310 */ /* 0x004e300000201800 */
[----:B-----5:R-:W1:Y:S01]  /*0d40*/  F2F.F64.F32 R10, R8 ;  /* 0x00000008000a7310 */ /* 0x020e620000201800 */
[----:B0-----:R-:W-:-:S07]  /*0d50*/  DADD R14, R14, R16 ;  /* 0x000000000e0e7229 */ /* 0x001fce0000000010 */
[----:B------:R-:W0:Y:S01]  /*0d60*/  F2F.F64.F32 R16, R24 ;  /* 0x0000001800107310 */ /* 0x000e220000201800 */
[----:B-1----:R-:W-:-:S07]  /*0d70*/  DADD R14, R14, R10 ;  /* 0x000000000e0e7229 */ /* 0x002fce000000000a */
[----:B---3--:R-:W1:Y:S01]  /*0d80*/  F2F.F64.F32 R10, R23 ;  /* 0x00000017000a7310 */ /* 0x008e620000201800 */
[----:B0-----:R-:W-:-:S07]  /*0d90*/  DADD R14, R14, R16 ;  /* 0x000000000e0e7229 */ /* 0x001fce0000000010 */
[----:B----4-:R-:W0:Y:S01]  /*0da0*/  F2F.F64.F32 R16, R22 ;  /* 0x0000001600107310 */ /* 0x010e220000201800 */
[----:B-1----:R-:W-:-:S07]  /*0db0*/  DADD R10, R14, R10 ;  /* 0x000000000e0a7229 */ /* 0x002fce000000000a */
[----:B------:R-:W1:Y:S01]  /*0dc0*/  F2F.F64.F32 R14, R21 ;  /* 0x00000015000e7310 */ /* 0x000e620000201800 */
[----:B0-----:R-:W-:-:S07]  /*0dd0*/  DADD R10, R10, R16 ;  /* 0x000000000a0a7229 */ /* 0x001fce0000000010 */
[----:B------:R-:W0:Y:S01]  /*0de0*/  F2F.F64.F32 R26, R26 ;  /* 0x0000001a001a7310 */ /* 0x000e220000201800 */
[----:B-1----:R-:W-:-:S07]  /*0df0*/  DADD R10, R10, R14 ;  /* 0x000000000a0a7229 */ /* 0x002fce000000000e */
[----:B------:R-:W1:Y:S01]  /*0e00*/  F2F.F64.F32 R28, R28 ;  /* 0x0000001c001c7310 */ /* 0x000e620000201800 */
[----:B0-----:R-:W-:-:S08]  /*0e10*/  DADD R10, R10, R26 ;  /* 0x000000000a0a7229 */ /* 0x001fd0000000001a */
[----:B-1----:R-:W-:Y:S01]  /*0e20*/  DADD R14, R10, R28 ;  /* 0x000000000a0e7229 */ /* 0x002fe2000000001c */
[----:B------:R-:W-:Y:S10]  /*0e30*/  @P0 BRA `(.L_x_44) ;  /* 0xfffffffc00280947 */ /* 0x000ff4000383ffff */
.L_x_43:
[----:B------:R-:W-:Y:S05]  /*0e40*/  BSYNC.RECONVERGENT B1 ;  /* 0x0000000000017941 */ /* 0x000fea0003800200 */
.L_x_42:
[----:B------:R-:W-:Y:S04]  /*0e50*/  BSSY.RECONVERGENT B1, `(.L_x_45) ;  /* 0x0000047000017945 */ /* 0x000fe80003800200 */
        /* <DEDUP_REMOVED lines=24> */
[----:B0-----:R-:W-:-:S07]  /*0fe0*/  DADD R12, R14, R12 ;  /* 0x000000000e0c7229 */ /* 0x001fce000000000c */
[----:B------:R-:W0:Y:S01]  /*0ff0*/  F2F.F64.F32 R14, R17 ;  /* 0x00000011000e7310 */ /* 0x000e220000201800 */
[----:B-1----:R-:W-:-:S07]  /*1000*/  DADD R12, R12, R10 ;  /* 0x000000000c0c7229 */ /* 0x002fce000000000a */
[----:B------:R-:W1:Y:S01]  /*1010*/  F2F.F64.F32 R10, R8 ;  /* 0x00000008000a7310 */ /* 0x000e620000201800 */
[----:B0-----:R-:W-:-:S07]  /*1020*/  DADD R12, R12, R14 ;  /* 0x000000000c0c7229 */ /* 0x001fce000000000e */
[----:B------:R-:W0:Y:S01]  /*1030*/  F2F.F64.F32 R14, R7 ;  /* 0x00000007000e7310 */ /* 0x000e220000201800 */
[----:B-1----:R-:W-:-:S07]  /*1040*/  DADD R10, R12, R10 ;  /* 0x000000000c0a7229 */ /* 0x002fce000000000a */
[----:B------:R-:W1:Y:S01]  /*1050*/  F2F.F64.F32 R12, R5 ;  /* 0x00000005000c7310 */ /* 0x000e620000201800 */
[----:B0-----:R-:W-:-:S08]  /*1060*/  DADD R14, R10, R14 ;  /* 0x000000000a0e7229 */ /* 0x001fd0000000000e */
[----:B-1----:R-:W-:-:S11]  /*1070*/  DADD R14, R14, R12 ;  /* 0x000000000e0e7229 */ /* 0x002fd6000000000c */
.L_x_48:
[----:B------:R-:W-:Y:S05]  /*1080*/  BSYNC.RECONVERGENT B2 ;  /* 0x0000000000027941 */ /* 0x000fea0003800200 */
.L_x_47:
        /* <DEDUP_REMOVED lines=22> */
.L_x_50:
[----:B------:R-:W-:Y:S05]  /*11f0*/  BSYNC.RECONVERGENT B2 ;  /* 0x0000000000027941 */ /* 0x000fea0003800200 */
.L_x_49:
[----:B------:R-:W-:Y:S05]  /*1200*/  @!P1 BRA `(.L_x_46) ;  /* 0x00000000002c9947 */ /* 0x000fea0003800000 */
[----:B------:R-:W0:Y:S01]  /*1210*/  LDC.64 R10, c[0x0][0x380] ;  /* 0x0000e000ff0a7b82 */ /* 0x000e220000000a00 */
[----:B------:R-:W-:Y:S02]  /*1220*/  IMAD.IADD R9, R6, 0x1, R9 ;  /* 0x0000000106097824 */ /* 0x000fe400078e0209 */
[----:B------:R-:W-:-:S07]  /*1230*/  IMAD.MOV R8, RZ, RZ, -R4 ;  /* 0x000000ffff087224 */ /* 0x000fce00078e0a04 */
.L_x_51:
[----:B0-----:R-:W-:-:S06]  /*1240*/  IMAD.WIDE R4, R9, 0x4, R10 ;  /* 0x0000000409047825 */ /* 0x001fcc00078e020a */
[----:B------:R-:W2:Y:S01]  /*1250*/  LDG.E R4, desc[UR6][R4.64] ;  /* 0x0000000604047981 */ /* 0x000ea2000c1e1900 */
[----:B------:R-:W-:Y:S01]  /*1260*/  IADD3 R8, PT, PT, R8, 0x1, RZ ;  /* 0x0000000108087810 */ /* 0x000fe20007ffe0ff */
[----:B------:R-:W-:-:S03]  /*1270*/  VIADD R9, R9, 0x1 ;  /* 0x0000000109097836 */ /* 0x000fc60000000000 */
[----:B------:R-:W-:Y:S01]  /*1280*/  ISETP.NE.AND P0, PT, R8, RZ, PT ;  /* 0x000000ff0800720c */ /* 0x000fe20003f05270 */
[----:B--2---:R-:W0:Y:S02]  /*1290*/  F2F.F64.F32 R6, R4 ;  /* 0x0000000400067310 */ /* 0x004e240000201800 */
[----:B0-----:R-:W-:-:S10]  /*12a0*/  DADD R14, R6, R14 ;  /* 0x00000000060e7229 */ /* 0x001fd4000000000e */
[----:B------:R-:W-:Y:S05]  /*12b0*/  @P0 BRA `(.L_x_51) ;  /* 0xfffffffc00e00947 */ /* 0x000fea000383ffff */
.L_x_46:
[----:B------:R-:W-:Y:S05]  /*12c0*/  BSYNC.RECONVERGENT B1 ;  /* 0x0000000000017941 */ /* 0x000fea0003800200 */
.L_x_45:
        /* <DEDUP_REMOVED lines=21> */
[----:B------:R-:W-:Y:S05]  /*1420*/  CALL.REL.NOINC `($__internal_2_$__cuda_sm20_div_rn_f64_full) ;  /* 0x0000000400007944 */ /* 0x000fea0003c00000 */
[----:B------:R-:W-:Y:S01]  /*1430*/  IMAD.MOV.U32 R4, RZ, RZ, R20 ;  /* 0x000000ffff047224 */ /* 0x000fe200078e0014 */
[----:B------:R-:W-:-:S07]  /*1440*/  MOV R5, R21 ;  /* 0x0000001500057202 */ /* 0x000fce0000000f00 */
.L_x_53:
[----:B------:R-:W-:Y:S05]  /*1450*/  BSYNC.RECONVERGENT B1 ;  /* 0x0000000000017941 */ /* 0x000fea0003800200 */
.L_x_52:
[----:B------:R-:W-:Y:S01]  /*1460*/  IMAD.IADD R6, R2, 0x1, -R3 ;  /* 0x0000000102067824 */ /* 0x000fe200078e0a03 */
[----:B------:R-:W-:Y:S01]  /*1470*/  FSETP.GEU.AND P1, PT, |R15|, 6.5827683646048100446e-37, PT ;  /* 0x036000000f00780b */ /* 0x000fe20003f2e200 */
[----:B------:R-:W-:Y:S01]  /*1480*/  IMAD.MOV.U32 R2, RZ, RZ, 0x1 ;  /* 0x00000001ff027424 */ /* 0x000fe200078e00ff */
[----:B------:R-:W-:Y:S03]  /*1490*/  BSSY.RECONVERGENT B1, `(.L_x_54) ;  /* 0x0000016000017945 */ /* 0x000fe60003800200 */
[----:B------:R-:W0:Y:S08]  /*14a0*/  I2F.F64 R6, R6 ;  /* 0x0000000600067312 */ /* 0x000e300000201c00 */
        /* <DEDUP_REMOVED lines=20> */
.L_x_55:
[----:B------:R-:W-:Y:S05]  /*15f0*/  BSYNC.RECONVERGENT B1 ;  /* 0x0000000000017941 */ /* 0x000fea0003800200 */
.L_x_54:
[----:B------:R-:W0:Y:S01]  /*1600*/  MUFU.RCP64H R7, R9 ;  /* 0x0000000900077308 */ /* 0x000e220000001800 */
[----:B------:R-:W-:Y:S01]  /*1610*/  IMAD.MOV.U32 R6, RZ, RZ, 0x1 ;  /* 0x00000001ff067424 */ /* 0x000fe200078e00ff */
[----:B------:R-:W-:Y:S05]  /*1620*/  BSSY.RECONVERGENT B1, `(.L_x_56) ;  /* 0x0000016000017945 */ /* 0x000fea0003800200 */
[----:B0-----:R-:W-:-:S08]  /*1630*/  DFMA R10, -R8, R6, 1 ;  /* 0x3ff00000080a742b */ /* 0x001fd00000000106 */
[----:B------:R-:W-:-:S08]  /*1640*/  DFMA R10, R10, R10, R10 ;  /* 0x0000000a0a0a722b */ /* 0x000fd0000000000a */
[----:B------:R-:W-:Y:S02]  /*1650*/  DFMA R10, R6, R10, R6 ;  /* 0x0000000a060a722b */ /* 0x000fe40000000006 */
[----:B------:R-:W-:-:S06]  /*1660*/  DADD R6, R2, -R4 ;  /* 0x0000000002067229 */ /* 0x000fcc0000000804 */
[----:B------:R-:W-:-:S04]  /*1670*/  DFMA R12, -R8, R10, 1 ;  /* 0x3ff00000080c742b */ /* 0x000fc8000000010a */
[----:B------:R-:W-:-:S04]  /*1680*/  FSETP.GEU.AND P1, PT, |R7|, 6.5827683646048100446e-37, PT ;  /* 0x036000000700780b */ /* 0x000fc80003f2e200 */
        /* <DEDUP_REMOVED lines=13> */
[----:B------:R-:W-:Y:S02]  /*1760*/  IMAD.MOV.U32 R2, RZ, RZ, R20 ;  /* 0x000000ffff027224 */ /* 0x000fe400078e0014 */
[----:B------:R-:W-:-:S07]  /*1770*/  IMAD.MOV.U32 R3, RZ, RZ, R21 ;  /* 0x000000ffff037224 */ /* 0x000fce00078e0015 */
.L_x_57:
[----:B------:R-:W-:Y:S05]  /*1780*/  BSYNC.RECONVERGENT B1 ;  /* 0x0000000000017941 */ /* 0x000fea0003800200 */
.L_x_56:
[----:B------:R-:W0:Y:S01]  /*1790*/  LDC.64 R4, c[0x0][0x390] ;  /* 0x0000e400ff047b82 */ /* 0x000e220000000a00 */
[----:B------:R-:W-:Y:S01]  /*17a0*/  DMUL R2, R2, 100 ;  /* 0x4059000002027828 */ /* 0x000fe20000000000 */
[----:B0-----:R-:W-:-:S06]  /*17b0*/  IMAD.WIDE R4, R0, 0x8, R4 ;  /* 0x0000000800047825 */ /* 0x001fcc00078e0204 */
[----:B------:R-:W-:Y:S01]  /*17c0*/  STG.E.64 desc[UR6][R4.64], R2 ;  /* 0x0000000204007986 */ /* 0x000fe2000c101b06 */
[----:B------:R-:W-:Y:S05]  /*17d0*/  EXIT ;  /* 0x000000000000794d */ /* 0x000fea0003800000 */
.L_x_32:
[----:B------:R-:W-:Y:S05]  /*17e0*/  BSYNC.RECONVERGENT B0 ;  /* 0x0000000000007941 */ /* 0x000fea0003800200 */
.L_x_31:
[----:B------:R-:W0:Y:S02]  /*17f0*/  LDC.64 R2, c[0x0][0x390] ;  /* 0x0000e400ff027b82 */ /* 0x000e240000000a00 */
[----:B0-----:R-:W-:-:S05]  /*1800*/  IMAD.WIDE R2, R0, 0x8, R2 ;  /* 0x0000000800027825 */ /* 0x001fca00078e0202 */
[----:B------:R-:W-:Y:S01]  /*1810*/  STG.E.64 desc[UR6][R2.64], RZ ;  /* 0x000000ff02007986 */ /* 0x000fe2000c101b06 */
[----:B------:R-:W-:Y:S05]  /*1820*/  EXIT ;  /* 0x000000000000794d */ /* 0x000fea0003800000 */
        .weak           $__internal_2_$__cuda_sm20_div_rn_f64_full
        .type           $__internal_2_$__cuda_sm20_div_rn_f64_full,@function
        .size           $__internal_2_$__cuda_sm20_div_rn_f64_full,(.L_x_84 - $__internal_2_$__cuda_sm20_div_rn_f64_full)
$__internal_2_$__cuda_sm20_div_rn_f64_full:
[C---:B------:R-:W-:Y:S01]  /*1830*/  FSETP.GEU.AND P0, PT, |R13|.reuse, 1.469367938527859385e-39, PT ;  /* 0x001000000d00780b */ /* 0x040fe20003f0e200 */
[----:B------:R-:W-:Y:S01]  /*1840*/  IMAD.MOV.U32 R18, RZ, RZ, 0x1 ;  /* 0x00000001ff127424 */ /* 0x000fe200078e00ff */
[----:B------:R-:W-:Y:S01]  /*1850*/  LOP3.LUT R16, R13, 0x800fffff, RZ, 0xc0, !PT ;  /* 0x800fffff0d107812 */ /* 0x000fe200078ec0ff */
[----:B------:R-:W-:Y:S01]  /*1860*/  IMAD.MOV.U32 R26, RZ, RZ, 0x1ca00000 ;  /* 0x1ca00000ff1a7424 */ /* 0x000fe200078e00ff */
[C---:B------:R-:W-:Y:S01]  /*1870*/  FSETP.GEU.AND P2, PT, |R11|.reuse, 1.469367938527859385e-39, PT ;  /* 0x001000000b00780b */ /* 0x040fe20003f4e200 */
[----:B------:R-:W-:Y:S01]  /*1880*/  BSSY.RECONVERGENT B2, `(.L_x_58) ;  /* 0x0000052000027945 */ /* 0x000fe20003800200 */
[----:B------:R-:W-:Y:S02]  /*1890*/  LOP3.LUT R17, R16, 0x3ff00000, RZ, 0xfc, !PT ;  /* 0x3ff0000010117812 */ /* 0x000fe400078efcff */
[----:B------:R-:W-:Y:S02]  /*18a0*/  MOV R16, R12 ;  /* 0x0000000c00107202 */ /* 0x000fe40000000f00 */
[----:B------:R-:W-:-:S02]  /*18b0*/  LOP3.LUT R7, R11, 0x7ff00000, RZ, 0xc0, !PT ;  /* 0x7ff000000b077812 */ /* 0x000fc400078ec0ff */
[----:B------:R-:W-:Y:S01]  /*18c0*/  LOP3.LUT R28, R13, 0x7ff00000, RZ, 0xc0, !PT ;  /* 0x7ff000000d1c7812 */ /* 0x000fe200078ec0ff */
[----:B------:R-:W-:Y:S02]  /*18d0*/  @!P0 DMUL R16, R12, 8.98846567431157953865e+307 ;  /* 0x7fe000000c108828 */ /* 0x000fe40000000000 */
[----:B------:R-:W-:Y:S01]  /*18e0*/  IMAD.MOV.U32 R27, RZ, RZ, R7 ;  /* 0x000000ffff1b7224 */ /* 0x000fe200078e0007 */
[----:B------:R-:W-:Y:S02]  /*18f0*/  ISETP.GE.U32.AND P1, PT, R7, R28, PT ;  /* 0x0000001c0700720c */ /* 0x000fe40003f26070 */
[----:B------:R-:W-:Y:S01]  /*1900*/  @!P2 LOP3.LUT R22, R13, 0x7ff00000, RZ, 0xc0, !PT ;  /* 0x7ff000000d16a812 */ /* 0x000fe200078ec0ff */
[----:B------:R-:W0:Y:S03]  /*1910*/  MUFU.RCP64H R19, R17 ;  /* 0x0000001100137308 */ /* 0x000e260000001800 */
[----:B------:R-:W-:Y:S01]  /*1920*/  @!P2 ISETP.GE.U32.AND P3, PT, R7, R22, PT ;  /* 0x000000160700a20c */ /* 0x000fe20003f66070 */
[----:B------:R-:W-:Y:S01]  /*1930*/  @!P2 IMAD.MOV.U32 R22, RZ, RZ, RZ ;  /* 0x000000ffff16a224 */ /* 0x000fe200078e00ff */
[----:B------:R-:W-:-:S02]  /*1940*/  @!P0 LOP3.LUT R28, R17, 0x7ff00000, RZ, 0xc0, !PT ;  /* 0x7ff00000111c8812 */ /* 0x000fc400078ec0ff */
[----:B------:R-:W-:-:S03]  /*1950*/  @!P2 SEL R23, R26, 0x63400000, !P3 ;  /* 0x634000001a17a807 */ /* 0x000fc60005800000 */
[----:B------:R-:W-:Y:S01]  /*1960*/  VIADD R29, R28, 0xffffffff ;  /* 0xffffffff1c1d7836 */ /* 0x000fe20000000000 */
        /* <DEDUP_REMOVED lines=22> */
[----:B------:R-:W-:Y:S01]  /*1ad0*/  VIMNMX R7, PT, PT, R10, 0x46a00000, PT ;  /* 0x46a000000a077848 */ /* 0x000fe20003fe0100 */
[----:B------:R-:W-:Y:S01]  /*1ae0*/  IMAD.MOV.U32 R10, RZ, RZ, RZ ;  /* 0x000000ffff0a7224 */ /* 0x000fe200078e00ff */
[----:B------:R-:W-:-:S04]  /*1af0*/  SEL R26, R26, 0x63400000, !P0 ;  /* 0x634000001a1a7807 */ /* 0x000fc80004000000 */
[----:B------:R-:W-:-:S05]  /*1b00*/  IADD3 R7, PT, PT, -R26, R7, RZ ;  /* 0x000000071a077210 */ /* 0x000fca0007ffe1ff */
        /* <DEDUP_REMOVED lines=12> */
[----:B------:R-:W-:Y:S01]  /*1bd0*/  IMAD.MOV.U32 R10, RZ, RZ, RZ ;  /* 0x000000ffff0a7224 */ /* 0x000fe200078e00ff */
[----:B------:R-:W-:-:S05]  /*1be0*/  IADD3 R7, PT, PT, -R7, -0x43300000, RZ ;  /* 0xbcd0000007077810 */ /* 0x000fca0007ffe1ff */
[----:B------:R-:W-:-:S03]  /*1bf0*/  DFMA R10, R20, -R10, R22 ;  /* 0x8000000a140a722b */ /* 0x000fc60000000016 */
[----:B------:R-:W-:-:S07]  /*1c00*/  LOP3.LUT R19, R13, R19, RZ, 0x3c, !PT ;  /* 0x000000130d137212 */ /* 0x000fce00078e3cff */
[----:B------:R-:W-:-:S04]  /*1c10*/  FSETP.NEU.AND P0, PT, |R11|, R7, PT ;  /* 0x000000070b00720b */ /* 0x000fc80003f0d200 */
[----:B------:R-:W-:Y:S02]  /*1c20*/  FSEL R20, R12, R20, !P0 ;  /* 0x000000140c147208 */ /* 0x000fe40004000000 */
[----:B------:R-:W-:Y:S01]  /*1c30*/  FSEL R21, R19, R21, !P0 ;  /* 0x0000001513157208 */ /* 0x000fe20004000000 */
[----:B------:R-:W-:Y:S06]  /*1c40*/  BRA `(.L_x_60) ;  /* 0x0000000000547947 */ /* 0x000fec0003800000 */
.L_x_59:
        /* <DEDUP_REMOVED lines=11> */
[----:B------:R-:W-:Y:S02]  /*1d00*/  @P0 LOP3.LUT R7, R21, 0x7ff00000, RZ, 0xfc, !PT ;  /* 0x7ff0000015070812 */ /* 0x000fe400078efcff */
[----:B------:R-:W-:Y:S01]  /*1d10*/  @!P0 MOV R20, RZ ;  /* 0x000000ff00148202 */ /* 0x000fe20000000f00 */
[----:B------:R-:W-:Y:S02]  /*1d20*/  @P0 IMAD.MOV.U32 R20, RZ, RZ, RZ ;  /* 0x000000ffff140224 */ /* 0x000fe400078e00ff */
[----:B------:R-:W-:Y:S01]  /*1d30*/  @P0 IMAD.MOV.U32 R21, RZ, RZ, R7 ;  /* 0x000000ffff150224 */ /* 0x000fe200078e0007 */
[----:B------:R-:W-:Y:S06]  /*1d40*/  BRA `(.L_x_60) ;  /* 0x0000000000147947 */ /* 0x000fec0003800000 */
.L_x_62:
[----:B------:R-:W-:Y:S01]  /*1d50*/  LOP3.LUT R21, R13, 0x80000, RZ, 0xfc, !PT ;  /* 0x000800000d157812 */ /* 0x000fe200078efcff */
[----:B------:R-:W-:Y:S01]  /*1d60*/  IMAD.MOV.U32 R20, RZ, RZ, R12 ;  /* 0x000000ffff147224 */ /* 0x000fe200078e000c */
[----:B------:R-:W-:Y:S06]  /*1d70*/  BRA `(.L_x_60) ;  /* 0x0000000000087947 */ /* 0x000fec0003800000 */
.L_x_61:
[----:B------:R-:W-:Y:S01]  /*1d80*/  LOP3.LUT R21, R11, 0x80000, RZ, 0xfc, !PT ;  /* 0x000800000b157812 */ /* 0x000fe200078efcff */
[----:B------:R-:W-:-:S07]  /*1d90*/  IMAD.MOV.U32 R20, RZ, RZ, R10 ;  /* 0x000000ffff147224 */ /* 0x000fce00078e000a */
.L_x_60:
[----:B------:R-:W-:Y:S05]  /*1da0*/  BSYNC.RECONVERGENT B2 ;  /* 0x0000000000027941 */ /* 0x000fea0003800200 */
.L_x_58:
[----:B------:R-:W-:-:S04]  /*1db0*/  IMAD.MOV.U32 R7, RZ, RZ, 0x0 ;  /* 0x00000000ff077424 */ /* 0x000fc800078e00ff */
[----:B------:R-:W-:Y:S05]  /*1dc0*/  RET.REL.NODEC R6 `(_Z15calculateTrendsPfPiPdii) ;  /* 0xffffffe0068c7950 */ /* 0x000fea0003c3ffff */
.L_x_63:
        /* <DEDUP_REMOVED lines=11> */
.L_x_84:


//--------------------- .text._Z19calculateBasicStatsPfPiPdPlii --------------------------
	.section	.text._Z19calculateBasicStatsPfPiPdPlii,"ax",@progbits
	.align	128
        .global         _Z19calculateBasicStatsPfPiPdPlii
        .type           _Z19calculateBasicStatsPfPiPdPlii,@function
        .size           _Z19calculateBasicStatsPfPiPdPlii,(.L_x_85 - _Z19calculateBasicStatsPfPiPdPlii)
        .other          _Z19calculateBasicStatsPfPiPdPlii,@"STO_CUDA_ENTRY STV_DEFAULT"
_Z19calculateBasicStatsPfPiPdPlii:
.text._Z19calculateBasicStatsPfPiPdPlii:
        /* <DEDUP_REMOVED lines=10> */
[----:B0-----:R-:W-:-:S06]  /*00a0*/  IMAD.WIDE R2, R0, 0x4, R2 ;  /* 0x0000000400027825 */ /* 0x001fcc00078e0202 */
[----:B-1----:R-:W2:Y:S02]  /*00b0*/  LDG.E R2, desc[UR4][R2.64] ;  /* 0x0000000402027981 */ /* 0x002ea4000c1e1900 */
[----:B--2---:R-:W-:-:S13]  /*00c0*/  ISETP.GE.AND P0, PT, R2, 0x1, PT ;  /* 0x000000010200780c */ /* 0x004fda0003f06270 */
[----:B------:R-:W-:Y:S05]  /*00d0*/  @!P0 EXIT ;  /* 0x000000000000894d */ /* 0x000fea0003800000 */
[----:B------:R-:W0:Y:S01]  /*00e0*/  LDCU UR6, c[0x0][0x3a4] ;  /* 0x00007480ff0677ac */ /* 0x000e220008000800 */
[C---:B------:R-:W-:Y:S01]  /*00f0*/  ISETP.GE.U32.AND P1, PT, R2.reuse, 0x10, PT ;  /* 0x000000100200780c */ /* 0x040fe20003f26070 */
[----:B------:R-:W-:Y:S01]  /*0100*/  BSSY.RECONVERGENT B0, `(.L_x_64) ;  /* 0x0000077000007945 */ /* 0x000fe20003800200 */
[----:B------:R-:W-:Y:S01]  /*0110*/  LOP3.LUT R3, R2, 0xf, RZ, 0xc0, !PT ;  /* 0x0000000f02037812 */ /* 0x000fe200078ec0ff */
[----:B------:R-:W-:Y:S01]  /*0120*/  IMAD.MOV.U32 R22, RZ, RZ, RZ ;  /* 0x000000ffff167224 */ /* 0x000fe200078e00ff */
[----:B------:R-:W-:Y:S01]  /*0130*/  CS2R R20, SRZ ;  /* 0x0000000000147805 */ /* 0x000fe2000001ff00 */
[----:B------:R-:W-:Y:S01]  /*0140*/  IMAD.MOV.U32 R25, RZ, RZ, RZ ;  /* 0x000000ffff197224 */ /* 0x000fe200078e00ff */
[----:B------:R-:W-:Y:S01]  /*0150*/  ISETP.NE.AND P0, PT, R3, RZ, PT ;  /* 0x000000ff0300720c */ /* 0x000fe20003f05270 */
[----:B------:R-:W-:Y:S02]  /*0160*/  IMAD.MOV.U32 R6, RZ, RZ, RZ ;  /* 0x000000ffff067224 */ /* 0x000fe400078e00ff */
[----:B0-----:R-:W-:-:S04]  /*0170*/  IMAD R9, R0, UR6, RZ ;  /* 0x0000000600097c24 */ /* 0x001fc8000f8e02ff */
[----:B------:R-:W-:Y:S06]  /*0180*/  @!P1 BRA `(.L_x_65) ;  /* 0x0000000400b89947 */ /* 0x000fec0003800000 */
[----:B------:R-:W0:Y:S01]  /*0190*/  LDC.64 R12, c[0x0][0x380] ;  /* 0x0000e000ff0c7b82 */ /* 0x000e220000000a00 */
[----:B------:R-:W-:Y:S01]  /*01a0*/  LOP3.LUT R6, R2, 0x7ffffff0, RZ, 0xc0, !PT ;  /* 0x7ffffff002067812 */ /* 0x000fe200078ec0ff */
[----:B------:R-:W-:Y:S01]  /*01b0*/  IMAD.MOV.U32 R22, RZ, RZ, RZ ;  /* 0x000000ffff167224 */ /* 0x000fe200078e00ff */
[----:B------:R-:W-:Y:S01]  /*01c0*/  CS2R R20, SRZ ;  /* 0x0000000000147805 */ /* 0x000fe2000001ff00 */
[----:B------:R-:W-:Y:S02]  /*01d0*/  IMAD.MOV.U32 R25, RZ, RZ, RZ ;  /* 0x000000ffff197224 */ /* 0x000fe400078e00ff */
[----:B------:R-:W-:Y:S02]  /*01e0*/  IMAD.MOV.U32 R8, RZ, RZ, R9 ;  /* 0x000000ffff087224 */ /* 0x000fe400078e0009 */
[----:B------:R-:W-:Y:S01]  /*01f0*/  IMAD.MOV R10, RZ, RZ, -R6 ;  /* 0x000000ffff0a7224 */ /* 0x000fe200078e0a06 */
[----:B0-----:R-:W-:-:S05]  /*0200*/  IADD3 R12, P1, PT, R12, 0x20, RZ ;  /* 0x000000200c0c7810 */ /* 0x001fca0007f3e0ff */
[----:B------:R-:W-:-:S08]  /*0210*/  IMAD.X R13, RZ, RZ, R13, P1 ;  /* 0x000000ffff0d7224 */ /* 0x000fd000008e060d */
.L_x_66:
        /* <DEDUP_REMOVED lines=16> */
[----:B-----5:R-:W1:Y:S01]  /*0320*/  F2F.F64.F32 R14, R5 ;  /* 0x00000005000e7310 */ /* 0x020e620000201800 */
[----:B0-----:R-:W-:Y:S01]  /*0330*/  DADD R20, R28, R20 ;  /* 0x000000001c147229 */ /* 0x001fe20000000014 */
[----:B------:R-:W-:-:S07]  /*0340*/  FSETP.GEU.AND P2, PT, R11, 30, PT ;  /* 0x41f000000b00780b */ /* 0x000fce0003f4e000 */
[----:B-1----:R-:W-:Y:S02]  /*0350*/  DADD R14, R20, R14 ;  /* 0x00000000140e7229 */ /* 0x002fe4000000000e */
[----:B------:R-:W0:Y:S01]  /*0360*/  F2F.F64.F32 R20, R16 ;  /* 0x0000001000147310 */ /* 0x000e220000201800 */
[----:B------:R-:W-:Y:S02]  /*0370*/  FSETP.GEU.AND P1, PT, R4, 30, PT ;  /* 0x41f000000400780b */ /* 0x000fe40003f2e000 */
[----:B------:R-:W-:Y:S02]  /*0380*/  SEL R11, RZ, 0x1, P2 ;  /* 0x00000001ff0b7807 */ /* 0x000fe40001000000 */
[----:B------:R-:W-:-:S04]  /*0390*/  SEL R4, RZ, 0x1, P1 ;  /* 0x00000001ff047807 */ /* 0x000fc80000800000 */
[----:B------:R-:W-:Y:S02]  /*03a0*/  IADD3 R22, P6, P5, R11, R22, R4 ;  /* 0x000000160b167210 */ /* 0x000fe40007dde004 */
[----:B------:R-:W2:Y:S01]  /*03b0*/  LDG.E R11, desc[UR4][R26.64+0x8] ;  /* 0x000008041a0b7981 */ /* 0x000ea2000c1e1900 */
[----:B0-----:R-:W-:-:S03]  /*03c0*/  DADD R20, R14, R20 ;  /* 0x000000000e147229 */ /* 0x001fc60000000014 */
[----:B------:R-:W3:Y:S01]  /*03d0*/  LDG.E R4, desc[UR4][R26.64+0x10] ;  /* 0x000010041a047981 */ /* 0x000ee2000c1e1900 */
[----:B------:R-:W0:Y:S04]  /*03e0*/  F2F.F64.F32 R14, R17 ;  /* 0x00000011000e7310 */ /* 0x000e280000201800 */
[----:B0-----:R-:W-:Y:S02]  /*03f0*/  DADD R14, R20, R14 ;  /* 0x00000000140e7229 */ /* 0x001fe4000000000e */
[----:B------:R-:W4:Y:S04]  /*0400*/  LDG.E R20, desc[UR4][R26.64+0xc] ;  /* 0x00000c041a147981 */ /* 0x000f28000c1e1900 */
[----:B------:R-:W5:Y:S01]  /*0410*/  LDG.E R21, desc[UR4][R26.64+0x14] ;  /* 0x000014041a157981 */ /* 0x000f62000c1e1900 */
[----:B------:R-:W-:-:S03]  /*0420*/  FSETP.GEU.AND P3, PT, R18, 30, PT ;  /* 0x41f000001200780b */ /* 0x000fc60003f6e000 */
[----:B------:R-:W5:Y:S01]  /*0430*/  LDG.E R18, desc[UR4][R26.64+0x18] ;  /* 0x000018041a127981 */ /* 0x000f62000c1e1900 */
[----:B------:R-:W-:-:S03]  /*0440*/  FSETP.GEU.AND P4, PT, R5, 30, PT ;  /* 0x41f000000500780b */ /* 0x000fc60003f8e000 */
[----:B------:R0:W5:Y:S01]  /*0450*/  LDG.E R5, desc[UR4][R26.64+0x1c] ;  /* 0x00001c041a057981 */ /* 0x000162000c1e1900 */
[----:B------:R-:W-:Y:S02]  /*0460*/  FSETP.GEU.AND P1, PT, R16, 30, PT ;  /* 0x41f000001000780b */ /* 0x000fe40003f2e000 */
[----:B------:R-:W-:Y:S02]  /*0470*/  FSETP.GEU.AND P2, PT, R17, 30, PT ;  /* 0x41f000001100780b */ /* 0x000fe40003f4e000 */
[----:B------:R-:W-:Y:S02]  /*0480*/  SEL R16, RZ, 0x1, P3 ;  /* 0x00000001ff107807 */ /* 0x000fe40001800000 */
[----:B------:R-:W-:-:S04]  /*0490*/  SEL R17, RZ, 0x1, P4 ;  /* 0x00000001ff117807 */ /* 0x000fc80002000000 */
[----:B------:R-:W-:Y:S02]  /*04a0*/  IADD3 R16, P3, P4, R17, R22, R16 ;  /* 0x0000001611107210 */ /* 0x000fe40007c7e010 */
[----:B------:R-:W-:Y:S02]  /*04b0*/  SEL R17, RZ, 0x1, P1 ;  /* 0x00000001ff117807 */ /* 0x000fe40000800000 */
[----:B------:R-:W-:-:S04]  /*04c0*/  SEL R22, RZ, 0x1, P2 ;  /* 0x00000001ff167807 */ /* 0x000fc80001000000 */
[----:B------:R-:W-:Y:S02]  /*04d0*/  IADD3 R22, P1, P2, R22, R16, R17 ;  /* 0x0000001016167210 */ /* 0x000fe40007a3e011 */
[----:B------:R-:W1:Y:S02]  /*04e0*/  F2F.F64.F32 R16, R24 ;  /* 0x0000001800107310 */ /* 0x000e640000201800 */
[----:B-1----:R-:W-:-:S06]  /*04f0*/  DADD R16, R14, R16 ;  /* 0x000000000e107229 */ /* 0x002fcc0000000010 */
[----:B------:R-:W1:Y:S02]  /*0500*/  F2F.F64.F32 R14, R23 ;  /* 0x00000017000e7310 */ /* 0x000e640000201800 */
[----:B-1----:R-:W-:-:S06]  /*0510*/  DADD R14, R16, R14 ;  /* 0x00000000100e7229 */ /* 0x002fcc000000000e */
[----:B------:R-:W1:Y:S02]  /*0520*/  F2F.F64.F32 R16, R7 ;  /* 0x0000000700107310 */ /* 0x000e640000201800 */
[----:B-1----:R-:W-:-:S06]  /*0530*/  DADD R16, R14, R16 ;  /* 0x000000000e107229 */ /* 0x002fcc0000000010 */
[----:B------:R-:W1:Y:S02]  /*0540*/  F2F.F64.F32 R14, R19 ;  /* 0x00000013000e7310 */ /* 0x000e640000201800 */
[----:B-1----:R-:W-:Y:S01]  /*0550*/  DADD R14, R16, R14 ;  /* 0x00000000100e7229 */ /* 0x002fe2000000000e */
[----:B------:R-:W-:Y:S02]  /*0560*/  IADD3.X R25, PT, PT, RZ, R25, RZ, P6, P5 ;  /* 0x00000019ff197210 */ /* 0x000fe400037ea4ff */
[----:B------:R-:W-:Y:S02]  /*0570*/  FSETP.GEU.AND P6, PT, R23, 30, PT ;  /* 0x41f000001700780b */ /* 0x000fe40003fce000 */
[----:B------:R-:W-:Y:S02]  /*0580*/  FSETP.GEU.AND P5, PT, R24, 30, PT ;  /* 0x41f000001800780b */ /* 0x000fe40003fae000 */
[----:B------:R-:W-:Y:S02]  /*0590*/  IADD3.X R23, PT, PT, RZ, R25, RZ, P3, P4 ;  /* 0x00000019ff177210 */ /* 0x000fe40001fe84ff */
[----:B------:R-:W-:-:S02]  /*05a0*/  FSETP.GEU.AND P3, PT, R7, 30, PT ;  /* 0x41f000000700780b */ /* 0x000fc40003f6e000 */
[----:B------:R-:W-:Y:S02]  /*05b0*/  SEL R7, RZ, 0x1, P5 ;  /* 0x00000001ff077807 */ /* 0x000fe40002800000 */
[----:B------:R-:W-:Y:S02]  /*05c0*/  FSETP.GEU.AND P4, PT, R19, 30, PT ;  /* 0x41f000001300780b */ /* 0x000fe40003f8e000 */
[----:B0-----:R-:W-:Y:S02]  /*05d0*/  SEL R26, RZ, 0x1, P3 ;  /* 0x00000001ff1a7807 */ /* 0x001fe40001800000 */
[----:B------:R-:W-:Y:S01]  /*05e0*/  SEL R19, RZ, 0x1, P4 ;  /* 0x00000001ff137807 */ /* 0x000fe20002000000 */
[----:B------:R-:W-:Y:S02]  /*05f0*/  VIADD R10, R10, 0x10 ;  /* 0x000000100a0a7836 */ /* 0x000fe40000000000 */
[----:B------:R-:W-:Y:S01]  /*0600*/  VIADD R8, R8, 0x10 ;  /* 0x0000001008087836 */ /* 0x000fe20000000000 */
[----:B--2---:R-:W0:Y:S02]  /*0610*/  F2F.F64.F32 R16, R11 ;  /* 0x0000000b00107310 */ /* 0x004e240000201800 */
[----:B0-----:R-:W-:-:S06]  /*0620*/  DADD R14, R14, R16 ;  /* 0x000000000e0e7229 */ /* 0x001fcc0000000010 */
[----:B----4-:R-:W0:Y:S01]  /*0630*/  F2F.F64.F32 R16, R20 ;  /* 0x0000001400107310 */ /* 0x010e220000201800 */
[----:B------:R-:W-:-:S07]  /*0640*/  FSETP.GEU.AND P5, PT, R11, 30, PT ;  /* 0x41f000000b00780b */ /* 0x000fce0003fae000 */
[----:B---3--:R-:W1:Y:S01]  /*0650*/  F2F.F64.F32 R24, R4 ;  /* 0x0000000400187310 */ /* 0x008e620000201800 */
[----:B------:R-:W-:Y:S02]  /*0660*/  SEL R11, RZ, 0x1, P6 ;  /* 0x00000001ff0b7807 */ /* 0x000fe40003000000 */
[----:B------:R-:W-:Y:S01]  /*0670*/  FSETP.GEU.AND P6, PT, R20, 30, PT ;  /* 0x41f000001400780b */ /* 0x000fe20003fce000 */
[----:B0-----:R-:W-:-:S04]  /*0680*/  DADD R16, R14, R16 ;  /* 0x000000000e107229 */ /* 0x001fc80000000010 */
[----:B-----5:R-:W0:Y:S01]  /*0690*/  F2F.F64.F32 R14, R21 ;  /* 0x00000015000e7310 */ /* 0x020e220000201800 */
[----:B------:R-:W-:Y:S02]  /*06a0*/  IADD3 R11, P4, P3, R11, R22, R7 ;  /* 0x000000160b0b7210 */ /* 0x000fe40007b9e007 */
[----:B------:R-:W-:Y:S02]  /*06b0*/  SEL R7, RZ, 0x1, P5 ;  /* 0x00000001ff077807 */ /* 0x000fe40002800000 */
[----:B------:R-:W-:Y:S01]  /*06c0*/  SEL R20, RZ, 0x1, P6 ;  /* 0x00000001ff147807 */ /* 0x000fe20003000000 */
[----:B-1----:R-:W-:Y:S01]  /*06d0*/  DADD R24, R16, R24 ;  /* 0x0000000010187229 */ /* 0x002fe20000000018 */
[----:B------:R-:W-:Y:S02]  /*06e0*/  IADD3 R11, P6, P5, R19, R11, R26 ;  /* 0x0000000b130b7210 */ /* 0x000fe40007dde01a */
[----:B------:R-:W-:Y:S01]  /*06f0*/  IADD3.X R19, PT, PT, RZ, R23, RZ, P1, P2 ;  /* 0x00000017ff137210 */ /* 0x000fe20000fe44ff */
[----:B------:R-:W1:Y:S03]  /*0700*/  F2F.F64.F32 R16, R18 ;  /* 0x0000001200107310 */ /* 0x000e660000201800 */
[----:B------:R-:W-:Y:S01]  /*0710*/  IADD3.X R19, PT, PT, RZ, R19, RZ, P4, P3 ;  /* 0x00000013ff137210 */ /* 0x000fe200027e64ff */
[----:B0-----:R-:W-:Y:S01]  /*0720*/  DADD R14, R24, R14 ;  /* 0x00000000180e7229 */ /* 0x001fe2000000000e */
[----:B------:R-:W-:-:S02]  /*0730*/  IADD3 R11, P1, P2, R20, R11, R7 ;  /* 0x0000000b140b7210 */ /* 0x000fc40007a3e007 */
[----:B------:R-:W-:Y:S02]  /*0740*/  IADD3.X R25, PT, PT, RZ, R19, RZ, P6, P5 ;  /* 0x00000013ff197210 */ /* 0x000fe400037ea4ff */
[----:B------:R-:W-:Y:S02]  /*0750*/  FSETP.GEU.AND P4, PT, R21, 30, PT ;  /* 0x41f000001500780b */ /* 0x000fe40003f8e000 */
[----:B------:R-:W-:Y:S01]  /*0760*/  FSETP.GEU.AND P3, PT, R4, 30, PT ;  /* 0x41f000000400780b */ /* 0x000fe20003f6e000 */
[----:B------:R-:W0:Y:S01]  /*0770*/  F2F.F64.F32 R20, R5 ;  /* 0x0000000500147310 */ /* 0x000e220000201800 */
[----:B------:R-:W-:Y:S02]  /*0780*/  IADD3.X R25, PT, PT, RZ, R25, RZ, P1, P2 ;  /* 0x00000019ff197210 */ /* 0x000fe40000fe44ff */
[----:B------:R-:W-:Y:S02]  /*0790*/  ISETP.NE.AND P1, PT, R10, RZ, PT ;  /* 0x000000ff0a00720c */ /* 0x000fe40003f25270 */
[----:B------:R-:W-:-:S02]  /*07a0*/  SEL R7, RZ, 0x1, P3 ;  /* 0x00000001ff077807 */ /* 0x000fc40001800000 */
[----:B------:R-:W-:Y:S02]  /*07b0*/  SEL R4, RZ, 0x1, P4 ;  /* 0x00000001ff047807 */ /* 0x000fe40002000000 */
[----:B------:R-:W-:Y:S02]  /*07c0*/  FSETP.GEU.AND P4, PT, R18, 30, PT ;  /* 0x41f000001200780b */ /* 0x000fe40003f8e000 */
[----:B------:R-:W-:Y:S01]  /*07d0*/  FSETP.GEU.AND P3, PT, R5, 30, PT ;  /* 0x41f000000500780b */ /* 0x000fe20003f6e000 */
[----:B-1----:R-:W-:Y:S01]  /*07e0*/  DADD R14, R14, R16 ;  /* 0x000000000e0e7229 */ /* 0x002fe20000000010 */
[----:B------:R-:W-:Y:S02]  /*07f0*/  IADD3 R4, P5, P6, R4, R11, R7 ;  /* 0x0000000b04047210 */ /* 0x000fe40007ebe007 */
[----:B------:R-:W-:Y:S02]  /*0800*/  SEL R7, RZ, 0x1, P4 ;  /* 0x00000001ff077807 */ /* 0x000fe40002000000 */
[----:B------:R-:W-:-:S02]  /*0810*/  SEL R22, RZ, 0x1, P3 ;  /* 0x00000001ff167807 */ /* 0x000fc40001800000 */
[----:B------:R-:W-:Y:S02]  /*0820*/  IADD3.X R25, PT, PT, RZ, R25, RZ, P5, P6 ;  /* 0x00000019ff197210 */ /* 0x000fe40002fec4ff */
[----:B------:R-:W-:Y:S01]  /*0830*/  IADD3 R22, P2, P3, R22, R4, R7 ;  /* 0x0000000416167210 */ /* 0x000fe20007b5e007 */
[----:B0-----:R-:W-:-:S03]  /*0840*/  DADD R20, R14, R20 ;  /* 0x000000000e147229 */ /* 0x001fc60000000014 */
[----:B------:R-:W-:Y:S01]  /*0850*/  IADD3.X R25, PT, PT, RZ, R25, RZ, P2, P3 ;  /* 0x00000019ff197210 */ /* 0x000fe200017e64ff */
[----:B------:R-:W-:Y:S08]  /*0860*/  @P1 BRA `(.L_x_66) ;  /* 0xfffffff8006c1947 */ /* 0x000ff0000383ffff */
.L_x_65:
[----:B------:R-:W-:Y:S05]  /*0870*/  BSYNC.RECONVERGENT B0 ;  /* 0x0000000000007941 */ /* 0x000fea0003800200 */
.L_x_64:
        /* <DEDUP_REMOVED lines=19> */
[----:B--2---:R0:W1:Y:S01]  /*09b0*/  F2F.F64.F32 R14, R18 ;  /* 0x00000012000e7310 */ /* 0x0040620000201800 */
[----:B------:R-:W-:-:S02]  /*09c0*/  FSETP.GEU.AND P1, PT, R18, 30, PT ;  /* 0x41f000001200780b */ /* 0x000fc40003f2e000 */
[----:B---3--:R-:W-:-:S05]  /*09d0*/  FSETP.GEU.AND P2, PT, R19, 30, PT ;  /* 0x41f000001300780b */ /* 0x008fca0003f4e000 */
[----:B------:R2:W3:Y:S01]  /*09e0*/  F2F.F64.F32 R10, R19 ;  /* 0x00000013000a7310 */ /* 0x0004e20000201800 */
[----:B0-----:R-:W-:Y:S02]  /*09f0*/  SEL R18, RZ, 0x1, P1 ;  /* 0x00000001ff127807 */ /* 0x001fe40000800000 */
[----:B----4-:R-:W-:Y:S01]  /*0a00*/  FSETP.GEU.AND P1, PT, R3, 30, PT ;  /* 0x41f000000300780b */ /* 0x010fe20003f2e000 */
[----:B-1----:R-:W-:-:S04]  /*0a10*/  DADD R14, R20, R14 ;  /* 0x00000000140e7229 */ /* 0x002fc8000000000e */
[----:B------:R0:W1:Y:S01]  /*0a20*/  F2F.F64.F32 R12, R3 ;  /* 0x00000003000c7310 */ /* 0x0000620000201800 */
[----:B--2---:R-:W-:Y:S02]  /*0a30*/  SEL R19, RZ, 0x1, P2 ;  /* 0x00000001ff137807 */ /* 0x004fe40001000000 */
[----:B-----5:R-:W-:Y:S02]  /*0a40*/  FSETP.GEU.AND P2, PT, R17, 30, PT ;  /* 0x41f000001100780b */ /* 0x020fe40003f4e000 */
[----:B------:R-:W-:Y:S01]  /*0a50*/  IADD3 R22, P6, P5, R19, R22, R18 ;  /* 0x0000001613167210 */ /* 0x000fe20007dde012 */
[----:B---3--:R-:W-:Y:S01]  /*0a60*/  DADD R14, R14, R10 ;  /* 0x000000000e0e7229 */ /* 0x008fe2000000000a */
[----:B------:R-:W-:Y:S01]  /*0a70*/  SEL R18, RZ, 0x1, P1 ;  /* 0x00000001ff127807 */ /* 0x000fe20000800000 */
[----:B------:R-:W2:Y:S01]  /*0a80*/  F2F.F64.F32 R10, R17 ;  /* 0x00000011000a7310 */ /* 0x000ea20000201800 */
[----:B0-----:R-:W-:Y:S02]  /*0a90*/  SEL R3, RZ, 0x1, P2 ;  /* 0x00000001ff037807 */ /* 0x001fe40001000000 */
[----:B------:R-:W-:-:S02]  /*0aa0*/  FSETP.GEU.AND P3, PT, R7, 30, PT ;  /* 0x41f000000700780b */ /* 0x000fc40003f6e000 */
[----:B------:R-:W-:Y:S01]  /*0ab0*/  FSETP.GEU.AND P4, PT, R16, 30, PT ;  /* 0x41f000001000780b */ /* 0x000fe20003f8e000 */
[----:B-1----:R-:W-:Y:S01]  /*0ac0*/  DADD R12, R14, R12 ;  /* 0x000000000e0c7229 */ /* 0x002fe2000000000c */
[----:B------:R-:W-:Y:S01]  /*0ad0*/  IADD3 R3, P1, P2, R3, R22, R18 ;  /* 0x0000001603037210 */ /* 0x000fe20007a3e012 */
[----:B------:R0:W1:Y:S01]  /*0ae0*/  F2F.F64.F32 R14, R7 ;  /* 0x00000007000e7310 */ /* 0x0000620000201800 */
[----:B------:R-:W-:-:S04]  /*0af0*/  IADD3.X R25, PT, PT, RZ, R25, RZ, P6, P5 ;  /* 0x00000019ff197210 */ /* 0x000fc800037ea4ff */
[----:B------:R-:W-:Y:S01]  /*0b00*/  IADD3.X R25, PT, PT, RZ, R25, RZ, P1, P2 ;  /* 0x00000019ff197210 */ /* 0x000fe20000fe44ff */
[----:B--2---:R-:W-:Y:S02]  /*0b10*/  DADD R12, R12, R10 ;  /* 0x000000000c0c7229 */ /* 0x004fe4000000000a */
[----:B------:R-:W-:Y:S01]  /*0b20*/  F2F.F64.F32 R20, R5 ;  /* 0x0000000500147310 */ /* 0x000fe20000201800 */
[----:B0-----:R-:W-:Y:S02]  /*0b30*/  SEL R7, RZ, 0x1, P4 ;  /* 0x00000001ff077807 */ /* 0x001fe40002000000 */
[----:B------:R-:W-:-:S03]  /*0b40*/  FSETP.GEU.AND P4, PT, R8, 30, PT ;  /* 0x41f000000800780b */ /* 0x000fc60003f8e000 */
[----:B-1----:R-:W-:Y:S02]  /*0b50*/  DADD R14, R12, R14 ;  /* 0x000000000c0e7229 */ /* 0x002fe4000000000e */
[----:B------:R-:W0:Y:S08]  /*0b60*/  F2F.F64.F32 R10, R16 ;  /* 0x00000010000a7310 */ /* 0x000e300000201800 */
[----:B------:R-:W1:Y:S01]  /*0b70*/  F2F.F64.F32 R12, R8 ;  /* 0x00000008000c7310 */ /* 0x000e620000201800 */
[----:B0-----:R-:W-:Y:S01]  /*0b80*/  DADD R10, R14, R10 ;  /* 0x000000000e0a7229 */ /* 0x001fe2000000000a */
[----:B------:R-:W-:-:S02]  /*0b90*/  SEL R14, RZ, 0x1, P3 ;  /* 0x00000001ff0e7807 */ /* 0x000fc40001800000 */
[----:B------:R-:W-:Y:S02]  /*0ba0*/  FSETP.GEU.AND P3, PT, R5, 30, PT ;  /* 0x41f000000500780b */ /* 0x000fe40003f6e000 */
[----:B------:R-:W-:-:S03]  /*0bb0*/  IADD3 R7, P5, P6, R7, R3, R14 ;  /* 0x0000000307077210 */ /* 0x000fc60007ebe00e */
[----:B-1----:R-:W-:Y:S01]  /*0bc0*/  DADD R10, R10, R12 ;  /* 0x000000000a0a7229 */ /* 0x002fe2000000000c */
[----:B------:R-:W-:Y:S02]  /*0bd0*/  SEL R3, RZ, 0x1, P4 ;  /* 0x00000001ff037807 */ /* 0x000fe40002000000 */
[----:B------:R-:W-:Y:S02]  /*0be0*/  SEL R22, RZ, 0x1, P3 ;  /* 0x00000001ff167807 */ /* 0x000fe40001800000 */
[----:B------:R-:W-:Y:S02]  /*0bf0*/  IADD3.X R25, PT, PT, RZ, R25, RZ, P5, P6 ;  /* 0x00000019ff197210 */ /* 0x000fe40002fec4ff */
[----:B------:R-:W-:Y:S01]  /*0c00*/  IADD3 R22, P1, P2, R22, R7, R3 ;  /* 0x0000000716167210 */ /* 0x000fe20007a3e003 */
[----:B------:R-:W-:-:S03]  /*0c10*/  DADD R20, R10, R20 ;  /* 0x000000000a147229 */ /* 0x000fc60000000014 */
[----:B------:R-:W-:-:S09]  /*0c20*/  IADD3.X R25, PT, PT, RZ, R25, RZ, P1, P2 ;  /* 0x00000019ff197210 */ /* 0x000fd20000fe44ff */
.L_x_70:
[----:B------:R-:W-:Y:S05]  /*0c30*/  BSYNC.RECONVERGENT B1 ;  /* 0x0000000000017941 */ /* 0x000fea0003800200 */
.L_x_69:
        /* <DEDUP_REMOVED lines=14> */
[----:B--2---:R-:W0:Y:S01]  /*0d20*/  F2F.F64.F32 R4, R7 ;  /* 0x0000000700047310 */ /* 0x004e220000201800 */
[----:B------:R-:W-:-:S02]  /*0d30*/  FSETP.GEU.AND P1, PT, R7, 30, PT ;  /* 0x41f000000700780b */ /* 0x000fc40003f2e000 */
[----:B---3--:R-:W-:Y:S02]  /*0d40*/  FSETP.GEU.AND P2, PT, R8, 30, PT ;  /* 0x41f000000800780b */ /* 0x008fe40003f4e000 */
[----:B------:R-:W-:-:S03]  /*0d50*/  SEL R15, RZ, 0x1, P1 ;  /* 0x00000001ff0f7807 */ /* 0x000fc60000800000 */
[----:B------:R-:W1:Y:S01]  /*0d60*/  F2F.F64.F32 R10, R8 ;  /* 0x00000008000a7310 */ /* 0x000e620000201800 */
[----:B------:R-:W-:Y:S02]  /*0d70*/  SEL R14, RZ, 0x1, P2 ;  /* 0x00000001ff0e7807 */ /* 0x000fe40001000000 */
[----:B----4-:R-:W-:Y:S02]  /*0d80*/  FSETP.GEU.AND P3, PT, R16, 30, PT ;  /* 0x41f000001000780b */ /* 0x010fe40003f6e000 */
[----:B-----5:R-:W-:Y:S01]  /*0d90*/  FSETP.GEU.AND P4, PT, R17, 30, PT ;  /* 0x41f000001100780b */ /* 0x020fe20003f8e000 */
[----:B0-----:R-:W-:Y:S01]  /*0da0*/  DADD R20, R20, R4 ;  /* 0x0000000014147229 */ /* 0x001fe20000000004 */
[----:B------:R-:W-:Y:S01]  /*0db0*/  IADD3 R14, P1, P2, R14, R22, R15 ;  /* 0x000000160e0e7210 */ /* 0x000fe20007a3e00f */
[----:B------:R-:W0:Y:S01]  /*0dc0*/  F2F.F64.F32 R4, R16 ;  /* 0x0000001000047310 */ /* 0x000e220000201800 */
[----:B------:R-:W-:Y:S02]  /*0dd0*/  SEL R7, RZ, 0x1, P3 ;  /* 0x00000001ff077807 */ /* 0x000fe40001800000 */
[----:B------:R-:W-:-:S02]  /*0de0*/  SEL R22, RZ, 0x1, P4 ;  /* 0x00000001ff167807 */ /* 0x000fc40002000000 */
[----:B------:R-:W-:Y:S01]  /*0df0*/  IADD3.X R25, PT, PT, RZ, R25, RZ, P1, P2 ;  /* 0x00000019ff197210 */ /* 0x000fe20000fe44ff */
[----:B-1----:R-:W-:Y:S01]  /*0e00*/  DADD R10, R20, R10 ;  /* 0x00000000140a7229 */ /* 0x002fe2000000000a */
[----:B------:R-:W-:Y:S01]  /*0e10*/  IADD3 R22, P3, P4, R22, R14, R7 ;  /* 0x0000000e16167210 */ /* 0x000fe20007c7e007 */
[----:B------:R-:W1:Y:S03]  /*0e20*/  F2F.F64.F32 R20, R17 ;  /* 0x0000001100147310 */ /* 0x000e660000201800 */
[----:B------:R-:W-:-:S03]  /*0e30*/  IADD3.X R25, PT, PT, RZ, R25, RZ, P3, P4 ;  /* 0x00000019ff197210 */ /* 0x000fc60001fe84ff */
[----:B0-----:R-:W-:-:S08]  /*0e40*/  DADD R4, R10, R4 ;  /* 0x000000000a047229 */ /* 0x001fd00000000004 */
[----:B-1----:R-:W-:-:S11]  /*0e50*/  DADD R20, R4, R20 ;  /* 0x0000000004147229 */ /* 0x002fd60000000014 */
.L_x_72:
[----:B------:R-:W-:Y:S05]  /*0e60*/  BSYNC.RECONVERGENT B1 ;  /* 0x0000000000017941 */ /* 0x000fea0003800200 */
.L_x_71:
[----:B------:R-:W-:Y:S05]  /*0e70*/  @!P0 BRA `(.L_x_68) ;  /* 0x00000000003c8947 */ /* 0x000fea0003800000 */
[----:B------:R-:W0:Y:S01]  /*0e80*/  LDC.64 R4, c[0x0][0x380] ;  /* 0x0000e000ff047b82 */ /* 0x000e220000000a00 */
[----:B------:R-:W-:Y:S02]  /*0e90*/  IMAD.IADD R11, R9, 0x1, R6 ;  /* 0x00000001090b7824 */ /* 0x000fe400078e0206 */
[----:B------:R-:W-:-:S07]  /*0ea0*/  IMAD.MOV R3, RZ, RZ, -R3 ;  /* 0x000000ffff037224 */ /* 0x000fce00078e0a03 */
.L_x_73:
[----:B0-----:R-:W-:-:S06]  /*0eb0*/  IMAD.WIDE R6, R11, 0x4, R4 ;  /* 0x000000040b067825 */ /* 0x001fcc00078e0204 */
[----:B------:R-:W2:Y:S01]  /*0ec0*/  LDG.E R6, desc[UR4][R6.64] ;  /* 0x0000000406067981 */ /* 0x000ea2000c1e1900 */
[----:B------:R-:W-:Y:S02]  /*0ed0*/  VIADD R3, R3, 0x1 ;  /* 0x0000000103037836 */ /* 0x000fe40000000000 */
[----:B------:R-:W-:Y:S01]  /*0ee0*/  VIADD R11, R11, 0x1 ;  /* 0x000000010b0b7836 */ /* 0x000fe20000000000 */
[----:B--2---:R-:W-:Y:S01]  /*0ef0*/  FSETP.GEU.AND P0, PT, R6, 30, PT ;  /* 0x41f000000600780b */ /* 0x004fe20003f0e000 */
[----:B------:R-:W0:Y:S03]  /*0f00*/  F2F.F64.F32 R8, R6 ;  /* 0x0000000600087310 */ /* 0x000e260000201800 */
[----:B------:R-:W-:Y:S02]  /*0f10*/  SEL R13, RZ, 0x1, P0 ;  /* 0x00000001ff0d7807 */ /* 0x000fe40000000000 */
[----:B------:R-:W-:-:S02]  /*0f20*/  ISETP.NE.AND P0, PT, R3, RZ, PT ;  /* 0x000000ff0300720c */ /* 0x000fc40003f05270 */
[----:B------:R-:W-:-:S05]  /*0f30*/  IADD3 R22, P1, PT, R22, R13, RZ ;  /* 0x0000000d16167210 */ /* 0x000fca0007f3e0ff */
[----:B------:R-:W-:Y:S01]  /*0f40*/  IMAD.X R25, RZ, RZ, R25, P1 ;  /* 0x000000ffff197224 */ /* 0x000fe200008e0619 */
[----:B0-----:R-:W-:-:S05]  /*0f50*/  DADD R20, R8, R20 ;  /* 0x0000000008147229 */ /* 0x001fca0000000014 */
[----:B------:R-:W-:Y:S06]  /*0f60*/  @P0 BRA `(.L_x_73) ;  /* 0xfffffffc00d00947 */ /* 0x000fec000383ffff */
.L_x_68:
[----:B------:R-:W-:Y:S05]  /*0f70*/  BSYNC.RECONVERGENT B0 ;  /* 0x0000000000007941 */ /* 0x000fea0003800200 */
.L_x_67:
[----:B------:R-:W0:Y:S01]  /*0f80*/  I2F.F64.U32 R6, R2 ;  /* 0x0000000200067312 */ /* 0x000e220000201800 */
[----:B------:R-:W-:Y:S01]  /*0f90*/  IMAD.MOV.U32 R4, RZ, RZ, 0x1 ;  /* 0x00000001ff047424 */ /* 0x000fe200078e00ff */
[----:B------:R-:W-:Y:S01]  /*0fa0*/  FSETP.GEU.AND P1, PT, |R21|, 6.5827683646048100446e-37, PT ;  /* 0x036000001500780b */ /* 0x000fe20003f2e200 */
[----:B------:R-:W-:Y:S01]  /*0fb0*/  BSSY.RECONVERGENT B0, `(.L_x_74) ;  /* 0x0000012000007945 */ /* 0x000fe20003800200 */
[----:B------:R-:W-:-:S04]  /*0fc0*/  IMAD.MOV.U32 R23, RZ, RZ, R25 ;  /* 0x000000ffff177224 */ /* 0x000fc800078e0019 */
        /* <DEDUP_REMOVED lines=15> */
[----:B------:R-:W-:Y:S05]  /*10c0*/  CALL.REL.NOINC `($__internal_3_$__cuda_sm20_div_rn_f64_full) ;  /* 0x0000000000207944 */ /* 0x000fea0003c00000 */
.L_x_75:
[----:B------:R-:W-:Y:S05]  /*10d0*/  BSYNC.RECONVERGENT B0 ;  /* 0x0000000000007941 */ /* 0x000fea0003800200 */
.L_x_74:
[----:B------:R-:W0:Y:S08]  /*10e0*/  LDC.64 R2, c[0x0][0x390] ;  /* 0x0000e400ff027b82 */ /* 0x000e300000000a00 */
[----:B------:R-:W1:Y:S01]  /*10f0*/  LDC.64 R6, c[0x0][0x398] ;  /* 0x0000e600ff067b82 */ /* 0x000e620000000a00 */
[----:B0-----:R-:W-:-:S05]  /*1100*/  IMAD.WIDE R2, R0, 0x8, R2 ;  /* 0x0000000800027825 */ /* 0x001fca00078e0202 */
[----:B------:R-:W-:Y:S01]  /*1110*/  STG.E.64 desc[UR4][R2.64], R4 ;  /* 0x0000000402007986 */ /* 0x000fe2000c101b04 */
[----:B-1----:R-:W-:-:S05]  /*1120*/  IMAD.WIDE R6, R0, 0x8, R6 ;  /* 0x0000000800067825 */ /* 0x002fca00078e0206 */
[----:B------:R-:W-:Y:S01]  /*1130*/  STG.E.64 desc[UR4][R6.64], R22 ;  /* 0x0000001606007986 */ /* 0x000fe2000c101b04 */
[----:B------:R-:W-:Y:S05]  /*1140*/  EXIT ;  /* 0x000000000000794d */ /* 0x000fea0003800000 */
        .weak           $__internal_3_$__cuda_sm20_div_rn_f64_full
        .type           $__internal_3_$__cuda_sm20_div_rn_f64_full,@function
        .size           $__internal_3_$__cuda_sm20_div_rn_f64_full,(.L_x_85 - $__internal_3_$__cuda_sm20_div_rn_f64_full)
$__internal_3_$__cuda_sm20_div_rn_f64_full:
[C---:B------:R-:W-:Y:S01]  /*1150*/  FSETP.GEU.AND P0, PT, |R7|.reuse, 1.469367938527859385e-39, PT ;  /* 0x001000000700780b */ /* 0x040fe20003f0e200 */
[--C-:B------:R-:W-:Y:S01]  /*1160*/  IMAD.MOV.U32 R8, RZ, RZ, R6.reuse ;  /* 0x000000ffff087224 */ /* 0x100fe200078e0006 */
[----:B------:R-:W-:Y:S01]  /*1170*/  LOP3.LUT R2, R7, 0x800fffff, RZ, 0xc0, !PT ;  /* 0x800fffff07027812 */ /* 0x000fe200078ec0ff */
[----:B------:R-:W-:Y:S01]  /*1180*/  IMAD.MOV.U32 R9, RZ, RZ, R7 ;  /* 0x000000ffff097224 */ /* 0x000fe200078e0007 */
[C---:B------:R-:W-:Y:S01]  /*1190*/  FSETP.GEU.AND P2, PT, |R5|.reuse, 1.469367938527859385e-39, PT ;  /* 0x001000000500780b */ /* 0x040fe20003f4e200 */
[----:B------:R-:W-:Y:S01]  /*11a0*/  IMAD.MOV.U32 R16, RZ, RZ, 0x1 ;  /* 0x00000001ff107424 */ /* 0x000fe200078e00ff */
[----:B------:R-:W-:Y:S01]  /*11b0*/  LOP3.LUT R3, R2, 0x3ff00000, RZ, 0xfc, !PT ;  /* 0x3ff0000002037812 */ /* 0x000fe200078efcff */
[----:B------:R-:W-:Y:S01]  /*11c0*/  IMAD.MOV.U32 R2, RZ, RZ, R6 ;  /* 0x000000ffff027224 */ /* 0x000fe200078e0006 */
[----:B------:R-:W-:Y:S01]  /*11d0*/  LOP3.LUT R11, R5, 0x7ff00000, RZ, 0xc0, !PT ;  /* 0x7ff00000050b7812 */ /* 0x000fe200078ec0ff */
[----:B------:R-:W-:Y:S01]  /*11e0*/  BSSY.RECONVERGENT B1, `(.L_x_76) ;  /* 0x0000051000017945 */ /* 0x000fe20003800200 */
[----:B------:R-:W-:-:S03]  /*11f0*/  LOP3.LUT R14, R7, 0x7ff00000, RZ, 0xc0, !PT ;  /* 0x7ff00000070e7812 */ /* 0x000fc600078ec0ff */
[----:B------:R-:W-:Y:S01]  /*1200*/  @!P0 DMUL R2, R8, 8.98846567431157953865e+307 ;  /* 0x7fe0000008028828 */ /* 0x000fe20000000000 */
[----:B------:R-:W-:-:S03]  /*1210*/  ISETP.GE.U32.AND P1, PT, R11, R14, PT ;  /* 0x0000000e0b00720c */ /* 0x000fc60003f26070 */
[----:B------:R-:W-:Y:S02]  /*1220*/  @!P2 LOP3.LUT R6, R9, 0x7ff00000, RZ, 0xc0, !PT ;  /* 0x7ff000000906a812 */ /* 0x000fe400078ec0ff */
[----:B------:R-:W0:Y:S02]  /*1230*/  MUFU.RCP64H R17, R3 ;  /* 0x0000000300117308 */ /* 0x000e240000001800 */
[----:B------:R-:W-:Y:S01]  /*1240*/  @!P2 ISETP.GE.U32.AND P3, PT, R11, R6, PT ;  /* 0x000000060b00a20c */ /* 0x000fe20003f66070 */
[----:B------:R-:W-:Y:S01]  /*1250*/  IMAD.MOV.U32 R6, RZ, RZ, R4 ;  /* 0x000000ffff067224 */ /* 0x000fe200078e0004 */
[----:B0-----:R-:W-:-:S08]  /*1260*/  DFMA R12, R16, -R2, 1 ;  /* 0x3ff00000100c742b */ /* 0x001fd00000000802 */
[----:B------:R-:W-:Y:S01]  /*1270*/  DFMA R18, R12, R12, R12 ;  /* 0x0000000c0c12722b */ /* 0x000fe2000000000c */
[----:B------:R-:W-:-:S05]  /*1280*/  IMAD.MOV.U32 R12, RZ, RZ, 0x1ca00000 ;  /* 0x1ca00000ff0c7424 */ /* 0x000fca00078e00ff */
[C---:B------:R-:W-:Y:S02]  /*1290*/  @!P2 SEL R13, R12.reuse, 0x63400000, !P3 ;  /* 0x634000000c0da807 */ /* 0x040fe40005800000 */
[----:B------:R-:W-:Y:S01]  /*12a0*/  DFMA R16, R16, R18, R16 ;  /* 0x000000121010722b */ /* 0x000fe20000000010 */
[----:B------:R-:W-:Y:S01]  /*12b0*/  SEL R7, R12, 0x63400000, !P1 ;  /* 0x634000000c077807 */ /* 0x000fe20004800000 */
[----:B------:R-:W-:Y:S01]  /*12c0*/  @!P2 IMAD.MOV.U32 R18, RZ, RZ, RZ ;  /* 0x000000ffff12a224 */ /* 0x000fe200078e00ff */
[--C-:B------:R-:W-:Y:S02]  /*12d0*/  @!P2 LOP3.LUT R13, R13, 0x80000000, R5.reuse, 0xf8, !PT ;  /* 0x800000000d0da812 */ /* 0x100fe400078ef805 */
[----:B------:R-:W-:Y:S02]  /*12e0*/  LOP3.LUT R7, R7, 0x800fffff, R5, 0xf8, !PT ;  /* 0x800fffff07077812 */ /* 0x000fe400078ef805 */
[----:B------:R-:W-:Y:S01]  /*12f0*/  @!P2 LOP3.LUT R19, R13, 0x100000, RZ, 0xfc, !PT ;  /* 0x001000000d13a812 */ /* 0x000fe200078efcff */
[----:B------:R-:W-:-:S05]  /*1300*/  DFMA R20, R16, -R2, 1 ;  /* 0x3ff000001014742b */ /* 0x000fca0000000802 */
[----:B------:R-:W-:-:S03]  /*1310*/  @!P2 DFMA R6, R6, 2, -R18 ;  /* 0x400000000606a82b */ /* 0x000fc60000000812 */
[----:B------:R-:W-:Y:S01]  /*1320*/  DFMA R16, R16, R20, R16 ;  /* 0x000000141010722b */ /* 0x000fe20000000010 */
[----:B------:R-:W-:Y:S02]  /*1330*/  IMAD.MOV.U32 R21, RZ, RZ, R11 ;  /* 0x000000ffff157224 */ /* 0x000fe400078e000b */
[----:B------:R-:W-:Y:S01]  /*1340*/  IMAD.MOV.U32 R20, RZ, RZ, R14 ;  /* 0x000000ffff147224 */ /* 0x000fe200078e000e */
[----:B------:R-:W-:-:S03]  /*1350*/  @!P0 LOP3.LUT R20, R3, 0x7ff00000, RZ, 0xc0, !PT ;  /* 0x7ff0000003148812 */ /* 0x000fc600078ec0ff */
[----:B------:R-:W-:Y:S01]  /*1360*/  @!P2 LOP3.LUT R21, R7, 0x7ff00000, RZ, 0xc0, !PT ;  /* 0x7ff000000715a812 */ /* 0x000fe200078ec0ff */
[----:B------:R-:W-:Y:S01]  /*1370*/  DMUL R18, R16, R6 ;  /* 0x0000000610127228 */ /* 0x000fe20000000000 */
[----:B------:R-:W-:-:S03]  /*1380*/  VIADD R24, R20, 0xffffffff ;  /* 0xffffffff14187836 */ /* 0x000fc60000000000 */
[----:B------:R-:W-:-:S04]  /*1390*/  VIADD R13, R21, 0xffffffff ;  /* 0xffffffff150d7836 */ /* 0x000fc80000000000 */
        /* <DEDUP_REMOVED lines=32> */
.L_x_77:
        /* <DEDUP_REMOVED lines=16> */
.L_x_80:
[----:B------:R-:W-:Y:S01]  /*16a0*/  LOP3.LUT R13, R9, 0x80000, RZ, 0xfc, !PT ;  /* 0x00080000090d7812 */ /* 0x000fe200078efcff */
[----:B------:R-:W-:Y:S01]  /*16b0*/  IMAD.MOV.U32 R12, RZ, RZ, R8 ;  /* 0x000000ffff0c7224 */ /* 0x000fe200078e0008 */
[----:B------:R-:W-:Y:S06]  /*16c0*/  BRA `(.L_x_78) ;  /* 0x0000000000087947 */ /* 0x000fec0003800000 */
.L_x_79:
[----:B------:R-:W-:Y:S01]  /*16d0*/  LOP3.LUT R13, R5, 0x80000, RZ, 0xfc, !PT ;  /* 0x00080000050d7812 */ /* 0x000fe200078efcff */
[----:B------:R-:W-:-:S07]  /*16e0*/  IMAD.MOV.U32 R12, RZ, RZ, R4 ;  /* 0x000000ffff0c7224 */ /* 0x000fce00078e0004 */
.L_x_78:
[----:B------:R-:W-:Y:S05]  /*16f0*/  BSYNC.RECONVERGENT B1 ;  /* 0x0000000000017941 */ /* 0x000fea0003800200 */
.L_x_76:
[----:B------:R-:W-:Y:S02]  /*1700*/  IMAD.MOV.U32 R11, RZ, RZ, 0x0 ;  /* 0x00000000ff0b7424 */ /* 0x000fe400078e00ff */
[----:B------:R-:W-:Y:S02]  /*1710*/  IMAD.MOV.U32 R4, RZ, RZ, R12 ;  /* 0x000000ffff047224 */ /* 0x000fe400078e000c */
[----:B------:R-:W-:Y:S01]  /*1720*/  IMAD.MOV.U32 R5, RZ, RZ, R13 ;  /* 0x000000ffff057224 */ /* 0x000fe200078e000d */
[----:B------:R-:W-:Y:S06]  /*1730*/  RET.REL.NODEC R10 `(_Z19calculateBasicStatsPfPiPdPlii) ;  /* 0xffffffe80a307950 */ /* 0x000fec0003c3ffff */
.L_x_81:
        /* <DEDUP_REMOVED lines=12> */
.L_x_85:


//--------------------- .nv.shared.reserved.0     --------------------------
	.section	.nv.shared.reserved.0,"aw",@nobits
	.weak		__nv_reservedSMEM_offset_0_alias
	.size		__nv_reservedSMEM_offset_0_alias, 0, 64
	.other		__nv_reservedSMEM_offset_0_alias,@"STO_CUDA_RESERVED_SHARED STV_DEFAULT"
__nv_reservedSMEM_offset_0_alias:
	.zero		0
	.zero		64


//--------------------- .nv.global                --------------------------
	.section	.nv.global,"aw",@nobits
.nv.global:
	.type		_ZN34_INTERNAL_41434122_4_k_cu_85fe81b96thrust24THRUST_300001_SM_1000_NS12placeholders2_8E,@object
	.size		_ZN34_INTERNAL_41434122_4_k_cu_85fe81b96thrust24THRUST_300001_SM_1000_NS12placeholders2_8E,(_ZN34_INTERNAL_41434122_4_k_cu_85fe81b94cuda3std3__436_GLOBAL__N__41434122_4_k_cu_85fe81b96ignoreE - _ZN34_INTERNAL_41434122_4_k_cu_85fe81b96thrust24THRUST_300001_SM_1000_NS12placeholders2_8E)
_ZN34_INTERNAL_41434122_4_k_cu_85fe81b96thrust24THRUST_300001_SM_1000_NS12placeholders2_8E:
	.zero		1
	.type		_ZN34_INTERNAL_41434122_4_k_cu_85fe81b94cuda3std3__436_GLOBAL__N__41434122_4_k_cu_85fe81b96ignoreE,@object
	.size		_ZN34_INTERNAL_41434122_4_k_cu_85fe81b94cuda3std3__436_GLOBAL__N__41434122_4_k_cu_85fe81b96ignoreE,(_ZN34_INTERNAL_41434122_4_k_cu_85fe81b94cuda3std6ranges3__45__cpo4dataE - _ZN34_INTERNAL_41434122_4_k_cu_85fe81b94cuda3std3__436_GLOBAL__N__41434122_4_k_cu_85fe81b96ignoreE)
_ZN34_INTERNAL_41434122_4_k_cu_85fe81b94cuda3std3__436_GLOBAL__N__41434122_4_k_cu_85fe81b96ignoreE:
	.zero		1
	.type		_ZN34_INTERNAL_41434122_4_k_cu_85fe81b94cuda3std6ranges3__45__cpo4dataE,@object
	.size		_ZN34_INTERNAL_41434122_4_k_cu_85fe81b94cuda3std6ranges3__45__cpo4dataE,(_ZN34_INTERNAL_41434122_4_k_cu_85fe81b96thrust24THRUST_300001_SM_1000_NS6system3cpp3parE - _ZN34_INTERNAL_41434122_4_k_cu_85fe81b94cuda3std6ranges3__45__cpo4dataE)
_ZN34_INTERNAL_41434122_4_k_cu_85fe81b94cuda3std6ranges3__45__cpo4dataE:
	.zero		1
	.type		_ZN34_INTERNAL_41434122_4_k_cu_85fe81b96thrust24THRUST_300001_SM_1000_NS6system3cpp3parE,@object
	.size		_ZN34_INTERNAL_41434122_4_k_cu_85fe81b96thrust24THRUST_300001_SM_1000_NS6system3cpp3parE,(_ZN34_INTERNAL_41434122_4_k_cu_85fe81b94cuda3std3__45__cpo5beginE - _ZN34_INTERNAL_41434122_4_k_cu_85fe81b96thrust24THRUST_300001_SM_1000_NS6system3cpp3parE)
_ZN34_INTERNAL_41434122_4_k_cu_85fe81b96thrust24THRUST_300001_SM_1000_NS6system3cpp3parE:
	.zero		1
	.type		_ZN34_INTERNAL_41434122_4_k_cu_85fe81b94cuda3std3__45__cpo5beginE,@object
	.size		_ZN34_INTERNAL_41434122_4_k_cu_85fe81b94cuda3std3__45__cpo5beginE,(_ZN34_INTERNAL_41434122_4_k_cu_85fe81b94cuda3std6ranges3__45__cpo5beginE - _ZN34_INTERNAL_41434122_4_k_cu_85fe81b94cuda3std3__45__cpo5beginE)
_ZN34_INTERNAL_41434122_4_k_cu_85fe81b94cuda3std3__45__cpo5beginE:
	.zero		1
	.type		_ZN34_INTERNAL_41434122_4_k_cu_85fe81b94cuda3std6ranges3__45__cpo5beginE,@object
	.size		_ZN34_INTERNAL_41434122_4_k_cu_85fe81b94cuda3std6ranges3__45__cpo5beginE,(_ZN34_INTERNAL_41434122_4_k_cu_85fe81b96thrust24THRUST_300001_SM_1000_NS6deviceE - _ZN34_INTERNAL_41434122_4_k_cu_85fe81b94cuda3std6ranges3__45__cpo5beginE)
_ZN34_INTERNAL_41434122_4_k_cu_85fe81b94cuda3std6ranges3__45__cpo5beginE:
	.zero		1
	.type		_ZN34_INTERNAL_41434122_4_k_cu_85fe81b96thrust24THRUST_300001_SM_1000_NS6deviceE,@object
	.size		_ZN34_INTERNAL_41434122_4_k_cu_85fe81b96thrust24THRUST_300001_SM_1000_NS6deviceE,(_ZN34_INTERNAL_41434122_4_k_cu_85fe81b94cuda3std3__47nulloptE - _ZN34_INTERNAL_41434122_4_k_cu_85fe81b96thrust24THRUST_300001_SM_1000_NS6deviceE)
_ZN34_INTERNAL_41434122_4_k_cu_85fe81b96thrust24THRUST_300001_SM_1000_NS6deviceE:
	.zero		1
	.type		_ZN34_INTERNAL_41434122_4_k_cu_85fe81b94cuda3std3__47nulloptE,@object
	.size		_ZN34_INTERNAL_41434122_4_k_cu_85fe81b94cuda3std3__47nulloptE,(_ZN34_INTERNAL_41434122_4_k_cu_85fe81b94cuda3std6ranges3__45__cpo8distanceE - _ZN34_INTERNAL_41434122_4_k_cu_85fe81b94cuda3std3__47nulloptE)
_ZN34_INTERNAL_41434122_4_k_cu_85fe81b94cuda3std3__47nulloptE:
	.zero		1
	.type		_ZN34_INTERNAL_41434122_4_k_cu_85fe81b94cuda3std6ranges3__45__cpo8distanceE,@object
	.size		_ZN34_INTERNAL_41434122_4_k_cu_85fe81b94cuda3std6ranges3__45__cpo8distanceE,(_ZN34_INTERNAL_41434122_4_k_cu_85fe81b96thrust24THRUST_300001_SM_1000_NS12placeholders2_4E - _ZN34_INTERNAL_41434122_4_k_cu_85fe81b94cuda3std6ranges3__45__cpo8distanceE)
_ZN34_INTERNAL_41434122_4_k_cu_85fe81b94cuda3std6ranges3__45__cpo8distanceE:
	.zero		1
	.type		_ZN34_INTERNAL_41434122_4_k_cu_85fe81b96thrust24THRUST_300001_SM_1000_NS12placeholders2_4E,@object
	.size		_ZN34_INTERNAL_41434122_4_k_cu_85fe81b96thrust24THRUST_300001_SM_1000_NS12placeholders2_4E,(_ZN34_INTERNAL_41434122_4_k_cu_85fe81b94cuda3std3__45__cpo6rbeginE - _ZN34_INTERNAL_41434122_4_k_cu_85fe81b96thrust24THRUST_300001_SM_1000_NS12placeholders2_4E)
_ZN34_INTERNAL_41434122_4_k_cu_85fe81b96thrust24THRUST_300001_SM_1000_NS12placeholders2_4E:
	.zero		1
	.type		_ZN34_INTERNAL_41434122_4_k_cu_85fe81b94cuda3std3__45__cpo6rbeginE,@object
	.size		_ZN34_INTERNAL_41434122_4_k_cu_85fe81b94cuda3std3__45__cpo6rbeginE,(_ZN34_INTERNAL_41434122_4_k_cu_85fe81b94cuda3std6ranges3__45__cpo7advanceE - _ZN34_INTERNAL_41434122_4_k_cu_85fe81b94cuda3std3__45__cpo6rbeginE)
_ZN34_INTERNAL_41434122_4_k_cu_85fe81b94cuda3std3__45__cpo6rbeginE:
	.zero		1
	.type		_ZN34_INTERNAL_41434122_4_k_cu_85fe81b94cuda3std6ranges3__45__cpo7advanceE,@object
	.size		_ZN34_INTERNAL_41434122_4_k_cu_85fe81b94cuda3std6ranges3__45__cpo7advanceE,(_ZN34_INTERNAL_41434122_4_k_cu_85fe81b96thrust24THRUST_300001_SM_1000_NS12placeholders3_10E - _ZN34_INTERNAL_41434122_4_k_cu_85fe81b94cuda3std6ranges3__45__cpo7advanceE)
_ZN34_INTERNAL_41434122_4_k_cu_85fe81b94cuda3std6ranges3__45__cpo7advanceE:
	.zero		1
	.type		_ZN34_INTERNAL_41434122_4_k_cu_85fe81b96thrust24THRUST_300001_SM_1000_NS12placeholders3_10E,@object
	.size		_ZN34_INTERNAL_41434122_4_k_cu_85fe81b96thrust24THRUST_300001_SM_1000_NS12placeholders3_10E,(_ZN34_INTERNAL_41434122_4_k_cu_85fe81b94cuda3std3__48in_placeE - _ZN34_INTERNAL_41434122_4_k_cu_85fe81b96thrust24THRUST_300001_SM_1000_NS12placeholders3_10E)
_ZN34_INTERNAL_41434122_4_k_cu_85fe81b96thrust24THRUST_300001_SM_1000_NS12placeholders3_10E:
	.zero		1
	.type		_ZN34_INTERNAL_41434122_4_k_cu_85fe81b94cuda3std3__48in_placeE,@object
	.size		_ZN34_INTERNAL_41434122_4_k_cu_85fe81b94cuda3std3__48in_placeE,(_ZN34_INTERNAL_41434122_4_k_cu_85fe81b94cuda3std6ranges3__45__cpo4sizeE - _ZN34_INTERNAL_41434122_4_k_cu_85fe81b94cuda3std3__48in_placeE)
_ZN34_INTERNAL_41434122_4_k_cu_85fe81b94cuda3std3__48in_placeE:
	.zero		1
	.type		_ZN34_INTERNAL_41434122_4_k_cu_85fe81b94cuda3std6ranges3__45__cpo4sizeE,@object
	.size		_ZN34_INTERNAL_41434122_4_k_cu_85fe81b94cuda3std6ranges3__45__cpo4sizeE,(_ZN34_INTERNAL_41434122_4_k_cu_85fe81b96thrust24THRUST_300001_SM_1000_NS12placeholders2_2E - _ZN34_INTERNAL_41434122_4_k_cu_85fe81b94cuda3std6ranges3__45__cpo4sizeE)
_ZN34_INTERNAL_41434122_4_k_cu_85fe81b94cuda3std6ranges3__45__cpo4sizeE:
	.zero		1
	.type		_ZN34_INTERNAL_41434122_4_k_cu_85fe81b96thrust24THRUST_300001_SM_1000_NS12placeholders2_2E,@object
	.size		_ZN34_INTERNAL_41434122_4_k_cu_85fe81b96thrust24THRUST_300001_SM_1000_NS12placeholders2_2E,(_ZN34_INTERNAL_41434122_4_k_cu_85fe81b94cuda3std3__45__cpo6cbeginE - _ZN34_INTERNAL_41434122_4_k_cu_85fe81b96thrust24THRUST_300001_SM_1000_NS12placeholders2_2E)
_ZN34_INTERNAL_41434122_4_k_cu_85fe81b96thrust24THRUST_300001_SM_1000_NS12placeholders2_2E:
	.zero		1
	.type		_ZN34_INTERNAL_41434122_4_k_cu_85fe81b94cuda3std3__45__cpo6cbeginE,@object
	.size		_ZN34_INTERNAL_41434122_4_k_cu_85fe81b94cuda3std3__45__cpo6cbeginE,(_ZN34_INTERNAL_41434122_4_k_cu_85fe81b94cuda3std6ranges3__45__cpo6cbeginE - _ZN34_INTERNAL_41434122_4_k_cu_85fe81b94cuda3std3__45__cpo6cbeginE)
_ZN34_INTERNAL_41434122_4_k_cu_85fe81b94cuda3std3__45__cpo6cbeginE:
	.zero		1
	.type		_ZN34_INTERNAL_41434122_4_k_cu_85fe81b94cuda3std6ranges3__45__cpo6cbeginE,@object
	.size		_ZN34_INTERNAL_41434122_4_k_cu_85fe81b94cuda3std6ranges3__45__cpo6cbeginE,(_ZN34_INTERNAL_41434122_4_k_cu_85fe81b96thrust24THRUST_300001_SM_1000_NS12placeholders2_6E - _ZN34_INTERNAL_41434122_4_k_cu_85fe81b94cuda3std6ranges3__45__cpo6cbeginE)
_ZN34_INTERNAL_41434122_4_k_cu_85fe81b94cuda3std6ranges3__45__cpo6cbeginE:
	.zero		1
	.type		_ZN34_INTERNAL_41434122_4_k_cu_85fe81b96thrust24THRUST_300001_SM_1000_NS12placeholders2_6E,@object
	.size		_ZN34_INTERNAL_41434122_4_k_cu_85fe81b96thrust24THRUST_300001_SM_1000_NS12placeholders2_6E,(_ZN34_INTERNAL_41434122_4_k_cu_85fe81b94cuda3std3__45__cpo7crbeginE - _ZN34_INTERNAL_41434122_4_k_cu_85fe81b96thrust24THRUST_300001_SM_1000_NS12placeholders2_6E)
_ZN34_INTERNAL_41434122_4_k_cu_85fe81b96thrust24THRUST_300001_SM_1000_NS12placeholders2_6E:
	.zero		1
	.type		_ZN34_INTERNAL_41434122_4_k_cu_85fe81b94cuda3std3__45__cpo7crbeginE,@object
	.size		_ZN34_INTERNAL_41434122_4_k_cu_85fe81b94cuda3std3__45__cpo7crbeginE,(_ZN34_INTERNAL_41434122_4_k_cu_85fe81b94cuda3std6ranges3__45__cpo4nextE - _ZN34_INTERNAL_41434122_4_k_cu_85fe81b94cuda3std3__45__cpo7crbeginE)
_ZN34_INTERNAL_41434122_4_k_cu_85fe81b94cuda3std3__45__cpo7crbeginE:
	.zero		1
	.type		_ZN34_INTERNAL_41434122_4_k_cu_85fe81b94cuda3std6ranges3__45__cpo4nextE,@object
	.size		_ZN34_INTERNAL_41434122_4_k_cu_85fe81b94cuda3std6ranges3__45__cpo4nextE,(_ZN34_INTERNAL_41434122_4_k_cu_85fe81b94cuda3std6ranges3__45__cpo4swapE - _ZN34_INTERNAL_41434122_4_k_cu_85fe81b94cuda3std6ranges3__45__cpo4nextE)
_ZN34_INTERNAL_41434122_4_k_cu_85fe81b94cuda3std6ranges3__45__cpo4nextE:
	.zero		1
	.type		_ZN34_INTERNAL_41434122_4_k_cu_85fe81b94cuda3std6ranges3__45__cpo4swapE,@object
	.size		_ZN34_INTERNAL_41434122_4_k_cu_85fe81b94cuda3std6ranges3__45__cpo4swapE,(_ZN34_INTERNAL_41434122_4_k_cu_85fe81b96thrust24THRUST_300001_SM_1000_NS8cuda_cub10par_nosyncE - _ZN34_INTERNAL_41434122_4_k_cu_85fe81b94cuda3std6ranges3__45__cpo4swapE)
_ZN34_INTERNAL_41434122_4_k_cu_85fe81b94cuda3std6ranges3__45__cpo4swapE:
	.zero		1
	.type		_ZN34_INTERNAL_41434122_4_k_cu_85fe81b96thrust24THRUST_300001_SM_1000_NS8cuda_cub10par_nosyncE,@object
	.size		_ZN34_INTERNAL_41434122_4_k_cu_85fe81b96thrust24THRUST_300001_SM_1000_NS8cuda_cub10par_nosyncE,(_ZN34_INTERNAL_41434122_4_k_cu_85fe81b96thrust24THRUST_300001_SM_1000_NS3seqE - _ZN34_INTERNAL_41434122_4_k_cu_85fe81b96thrust24THRUST_300001_SM_1000_NS8cuda_cub10par_nosyncE)
_ZN34_INTERNAL_41434122_4_k_cu_85fe81b96thrust24THRUST_300001_SM_1000_NS8cuda_cub10par_nosyncE:
	.zero		1
	.type		_ZN34_INTERNAL_41434122_4_k_cu_85fe81b96thrust24THRUST_300001_SM_1000_NS3seqE,@object
	.size		_ZN34_INTERNAL_41434122_4_k_cu_85fe81b96thrust24THRUST_300001_SM_1000_NS3seqE,(_ZN34_INTERNAL_41434122_4_k_cu_85fe81b94cuda3std3__420unreachable_sentinelE - _ZN34_INTERNAL_41434122_4_k_cu_85fe81b96thrust24THRUST_300001_SM_1000_NS3seqE)
_ZN34_INTERNAL_41434122_4_k_cu_85fe81b96thrust24THRUST_300001_SM_1000_NS3seqE:
	.zero		1
	.type		_ZN34_INTERNAL_41434122_4_k_cu_85fe81b94cuda3std3__420unreachable_sentinelE,@object
	.size		_ZN34_INTERNAL_41434122_4_k_cu_85fe81b94cuda3std3__420unreachable_sentinelE,(_ZN34_INTERNAL_41434122_4_k_cu_85fe81b94cuda3std6ranges3__45__cpo5ssizeE - _ZN34_INTERNAL_41434122_4_k_cu_85fe81b94cuda3std3__420unreachable_sentinelE)
_ZN34_INTERNAL_41434122_4_k_cu_85fe81b94cuda3std3__420unreachable_sentinelE:
	.zero		1
	.type		_ZN34_INTERNAL_41434122_4_k_cu_85fe81b94cuda3std6ranges3__45__cpo5ssizeE,@object
	.size		_ZN34_INTERNAL_41434122_4_k_cu_85fe81b94cuda3std6ranges3__45__cpo5ssizeE,(_ZN34_INTERNAL_41434122_4_k_cu_85fe81b96thrust24THRUST_300001_SM_1000_NS12placeholders2_3E - _ZN34_INTERNAL_41434122_4_k_cu_85fe81b94cuda3std6ranges3__45__cpo5ssizeE)
_ZN34_INTERNAL_41434122_4_k_cu_85fe81b94cuda3std6ranges3__45__cpo5ssizeE:
	.zero		1
	.type		_ZN34_INTERNAL_41434122_4_k_cu_85fe81b96thrust24THRUST_300001_SM_1000_NS12placeholders2_3E,@object
	.size		_ZN34_INTERNAL_41434122_4_k_cu_85fe81b96thrust24THRUST_300001_SM_1000_NS12placeholders2_3E,(_ZN34_INTERNAL_41434122_4_k_cu_85fe81b94cuda3std3__45__cpo4cendE - _ZN34_INTERNAL_41434122_4_k_cu_85fe81b96thrust24THRUST_300001_SM_1000_NS12placeholders2_3E)
_ZN34_INTERNAL_41434122_4_k_cu_85fe81b96thrust24THRUST_300001_SM_1000_NS12placeholders2_3E:
	.zero		1
	.type		_ZN34_INTERNAL_41434122_4_k_cu_85fe81b94cuda3std3__45__cpo4cendE,@object
	.size		_ZN34_INTERNAL_41434122_4_k_cu_85fe81b94cuda3std3__45__cpo4cendE,(_ZN34_INTERNAL_41434122_4_k_cu_85fe81b94cuda3std6ranges3__45__cpo4cendE - _ZN34_INTERNAL_41434122_4_k_cu_85fe81b94cuda3std3__45__cpo4cendE)
_ZN34_INTERNAL_41434122_4_k_cu_85fe81b94cuda3std3__45__cpo4cendE:
	.zero		1
	.type		_ZN34_INTERNAL_41434122_4_k_cu_85fe81b94cuda3std6ranges3__45__cpo4cendE,@object
	.size		_ZN34_INTERNAL_41434122_4_k_cu_85fe81b94cuda3std6ranges3__45__cpo4cendE,(_ZN34_INTERNAL_41434122_4_k_cu_85fe81b96thrust24THRUST_300001_SM_1000_NS12placeholders2_7E - _ZN34_INTERNAL_41434122_4_k_cu_85fe81b94cuda3std6ranges3__45__cpo4cendE)
_ZN34_INTERNAL_41434122_4_k_cu_85fe81b94cuda3std6ranges3__45__cpo4cendE:
	.zero		1
	.type		_ZN34_INTERNAL_41434122_4_k_cu_85fe81b96thrust24THRUST_300001_SM_1000_NS12placeholders2_7E,@object
	.size		_ZN34_INTERNAL_41434122_4_k_cu_85fe81b96thrust24THRUST_300001_SM_1000_NS12placeholders2_7E,(_ZN34_INTERNAL_41434122_4_k_cu_85fe81b94cuda3std3__45__cpo5crendE - _ZN34_INTERNAL_41434122_4_k_cu_85fe81b96thrust24THRUST_300001_SM_1000_NS12placeholders2_7E)
_ZN34_INTERNAL_41434122_4_k_cu_85fe81b96thrust24THRUST_300001_SM_1000_NS12placeholders2_7E:
	.zero		1
	.type		_ZN34_INTERNAL_41434122_4_k_cu_85fe81b94cuda3std3__45__cpo5crendE,@object
	.size		_ZN34_INTERNAL_41434122_4_k_cu_85fe81b94cuda3std3__45__cpo5crendE,(_ZN34_INTERNAL_41434122_4_k_cu_85fe81b94cuda3std6ranges3__45__cpo4prevE - _ZN34_INTERNAL_41434122_4_k_cu_85fe81b94cuda3std3__45__cpo5crendE)
_ZN34_INTERNAL_41434122_4_k_cu_85fe81b94cuda3std3__45__cpo5crendE:
	.zero		1
	.type		_ZN34_INTERNAL_41434122_4_k_cu_85fe81b94cuda3std6ranges3__45__cpo4prevE,@object
	.size		_ZN34_INTERNAL_41434122_4_k_cu_85fe81b94cuda3std6ranges3__45__cpo4prevE,(_ZN34_INTERNAL_41434122_4_k_cu_85fe81b94cuda3std6ranges3__45__cpo9iter_moveE - _ZN34_INTERNAL_41434122_4_k_cu_85fe81b94cuda3std6ranges3__45__cpo4prevE)
_ZN34_INTERNAL_41434122_4_k_cu_85fe81b94cuda3std6ranges3__45__cpo4prevE:
	.zero		1
	.type		_ZN34_INTERNAL_41434122_4_k_cu_85fe81b94cuda3std6ranges3__45__cpo9iter_moveE,@object
	.size		_ZN34_INTERNAL_41434122_4_k_cu_85fe81b94cuda3std6ranges3__45__cpo9iter_moveE,(_ZN34_INTERNAL_41434122_4_k_cu_85fe81b96thrust24THRUST_300001_SM_1000_NS6system6detail10sequential3seqE - _ZN34_INTERNAL_41434122_4_k_cu_85fe81b94cuda3std6ranges3__45__cpo9iter_moveE)
_ZN34_INTERNAL_41434122_4_k_cu_85fe81b94cuda3std6ranges3__45__cpo9iter_moveE:
	.zero		1
	.type		_ZN34_INTERNAL_41434122_4_k_cu_85fe81b96thrust24THRUST_300001_SM_1000_NS6system6detail10sequential3seqE,@object
	.size		_ZN34_INTERNAL_41434122_4_k_cu_85fe81b96thrust24THRUST_300001_SM_1000_NS6system6detail10sequential3seqE,(_ZN34_INTERNAL_41434122_4_k_cu_85fe81b96thrust24THRUST_300001_SM_1000_NS12placeholders2_9E - _ZN34_INTERNAL_41434122_4_k_cu_85fe81b96thrust24THRUST_300001_SM_1000_NS6system6detail10sequential3seqE)
_ZN34_INTERNAL_41434122_4_k_cu_85fe81b96thrust24THRUST_300001_SM_1000_NS6system6detail10sequential3seqE:
	.zero		1
	.type		_ZN34_INTERNAL_41434122_4_k_cu_85fe81b96thrust24THRUST_300001_SM_1000_NS12placeholders2_9E,@object
	.size		_ZN34_INTERNAL_41434122_4_k_cu_85fe81b96thrust24THRUST_300001_SM_1000_NS12placeholders2_9E,(_ZN34_INTERNAL_41434122_4_k_cu_85fe81b94cuda3std3__419piecewise_constructE - _ZN34_INTERNAL_41434122_4_k_cu_85fe81b96thrust24THRUST_300001_SM_1000_NS12placeholders2_9E)
_ZN34_INTERNAL_41434122_4_k_cu_85fe81b96thrust24THRUST_300001_SM_1000_NS12placeholders2_9E:
	.zero		1
	.type		_ZN34_INTERNAL_41434122_4_k_cu_85fe81b94cuda3std3__419piecewise_constructE,@object
	.size		_ZN34_INTERNAL_41434122_4_k_cu_85fe81b94cuda3std3__419piecewise_constructE,(_ZN34_INTERNAL_41434122_4_k_cu_85fe81b94cuda3std6ranges3__45__cpo5cdataE - _ZN34_INTERNAL_41434122_4_k_cu_85fe81b94cuda3std3__419piecewise_constructE)
_ZN34_INTERNAL_41434122_4_k_cu_85fe81b94cuda3std3__419piecewise_constructE:
	.zero		1
	.type		_ZN34_INTERNAL_41434122_4_k_cu_85fe81b94cuda3std6ranges3__45__cpo5cdataE,@object
	.size		_ZN34_INTERNAL_41434122_4_k_cu_85fe81b94cuda3std6ranges3__45__cpo5cdataE,(_ZN34_INTERNAL_41434122_4_k_cu_85fe81b96thrust24THRUST_300001_SM_1000_NS12placeholders2_1E - _ZN34_INTERNAL_41434122_4_k_cu_85fe81b94cuda3std6ranges3__45__cpo5cdataE)
_ZN34_INTERNAL_41434122_4_k_cu_85fe81b94cuda3std6ranges3__45__cpo5cdataE:
	.zero		1
	.type		_ZN34_INTERNAL_41434122_4_k_cu_85fe81b96thrust24THRUST_300001_SM_1000_NS12placeholders2_1E,@object
	.size		_ZN34_INTERNAL_41434122_4_k_cu_85fe81b96thrust24THRUST_300001_SM_1000_NS12placeholders2_1E,(_ZN34_INTERNAL_41434122_4_k_cu_85fe81b94cuda3std3__45__cpo3endE - _ZN34_INTERNAL_41434122_4_k_cu_85fe81b96thrust24THRUST_300001_SM_1000_NS12placeholders2_1E)
_ZN34_INTERNAL_41434122_4_k_cu_85fe81b96thrust24THRUST_300001_SM_1000_NS12placeholders2_1E:
	.zero		1
	.type		_ZN34_INTERNAL_41434122_4_k_cu_85fe81b94cuda3std3__45__cpo3endE,@object
	.size		_ZN34_INTERNAL_41434122_4_k_cu_85fe81b94cuda3std3__45__cpo3endE,(_ZN34_INTERNAL_41434122_4_k_cu_85fe81b94cuda3std6ranges3__45__cpo3endE - _ZN34_INTERNAL_41434122_4_k_cu_85fe81b94cuda3std3__45__cpo3endE)
_ZN34_INTERNAL_41434122_4_k_cu_85fe81b94cuda3std3__45__cpo3endE:
	.zero		1
	.type		_ZN34_INTERNAL_41434122_4_k_cu_85fe81b94cuda3std6ranges3__45__cpo3endE,@object
	.size		_ZN34_INTERNAL_41434122_4_k_cu_85fe81b94cuda3std6ranges3__45__cpo3endE,(_ZN34_INTERNAL_41434122_4_k_cu_85fe81b96thrust24THRUST_300001_SM_1000_NS12placeholders2_5E - _ZN34_INTERNAL_41434122_4_k_cu_85fe81b94cuda3std6ranges3__45__cpo3endE)
_ZN34_INTERNAL_41434122_4_k_cu_85fe81b94cuda3std6ranges3__45__cpo3endE:
	.zero		1
	.type		_ZN34_INTERNAL_41434122_4_k_cu_85fe81b96thrust24THRUST_300001_SM_1000_NS12placeholders2_5E,@object
	.size		_ZN34_INTERNAL_41434122_4_k_cu_85fe81b96thrust24THRUST_300001_SM_1000_NS12placeholders2_5E,(_ZN34_INTERNAL_41434122_4_k_cu_85fe81b94cuda3std3__45__cpo4rendE - _ZN34_INTERNAL_41434122_4_k_cu_85fe81b96thrust24THRUST_300001_SM_1000_NS12placeholders2_5E)
_ZN34_INTERNAL_41434122_4_k_cu_85fe81b96thrust24THRUST_300001_SM_1000_NS12placeholders2_5E:
	.zero		1
	.type		_ZN34_INTERNAL_41434122_4_k_cu_85fe81b94cuda3std3__45__cpo4rendE,@object
	.size		_ZN34_INTERNAL_41434122_4_k_cu_85fe81b94cuda3std3__45__cpo4rendE,(_ZN34_INTERNAL_41434122_4_k_cu_85fe81b94cuda3std6ranges3__45__cpo9iter_swapE - _ZN34_INTERNAL_41434122_4_k_cu_85fe81b94cuda3std3__45__cpo4rendE)
_ZN34_INTERNAL_41434122_4_k_cu_85fe81b94cuda3std3__45__cpo4rendE:
	.zero		1
	.type		_ZN34_INTERNAL_41434122_4_k_cu_85fe81b94cuda3std6ranges3__45__cpo9iter_swapE,@object
	.size		_ZN34_INTERNAL_41434122_4_k_cu_85fe81b94cuda3std6ranges3__45__cpo9iter_swapE,(_ZN34_INTERNAL_41434122_4_k_cu_85fe81b94cuda3std3__48unexpectE - _ZN34_INTERNAL_41434122_4_k_cu_85fe81b94cuda3std6ranges3__45__cpo9iter_swapE)
_ZN34_INTERNAL_41434122_4_k_cu_85fe81b94cuda3std6ranges3__45__cpo9iter_swapE:
	.zero		1
	.type		_ZN34_INTERNAL_41434122_4_k_cu_85fe81b94cuda3std3__48unexpectE,@object
	.size		_ZN34_INTERNAL_41434122_4_k_cu_85fe81b94cuda3std3__48unexpectE,(_ZN34_INTERNAL_41434122_4_k_cu_85fe81b96thrust24THRUST_300001_SM_1000_NS8cuda_cub3parE - _ZN34_INTERNAL_41434122_4_k_cu_85fe81b94cuda3std3__48unexpectE)
_ZN34_INTERNAL_41434122_4_k_cu_85fe81b94cuda3std3__48unexpectE:
	.zero		1
	.type		_ZN34_INTERNAL_41434122_4_k_cu_85fe81b96thrust24THRUST_300001_SM_1000_NS8cuda_cub3parE,@object
	.size		_ZN34_INTERNAL_41434122_4_k_cu_85fe81b96thrust24THRUST_300001_SM_1000_NS8cuda_cub3parE,(.L_29 - _ZN34_INTERNAL_41434122_4_k_cu_85fe81b96thrust24THRUST_300001_SM_1000_NS8cuda_cub3parE)
_ZN34_INTERNAL_41434122_4_k_cu_85fe81b96thrust24THRUST_300001_SM_1000_NS8cuda_cub3parE:
	.zero		1
.L_29:


//--------------------- .nv.constant0._ZN3cub18CUB_300001_SM_10006detail11EmptyKernelIvEEvv --------------------------
	.section	.nv.constant0._ZN3cub18CUB_300001_SM_10006detail11EmptyKernelIvEEvv,"a",@progbits
	.sectionflags	@""
	.align	4
.nv.constant0._ZN3cub18CUB_300001_SM_10006detail11EmptyKernelIvEEvv:
	.zero		896


//--------------------- .nv.constant0._Z12calculateDRIPdPlPiS_S_S_i --------------------------
	.section	.nv.constant0._Z12calculateDRIPdPlPiS_S_S_i,"a",@progbits
	.sectionflags	@""
	.align	4
.nv.constant0._Z12calculateDRIPdPlPiS_S_S_i:
	.zero		948


//--------------------- .nv.constant0._Z19calculateVolatilityPfPiPdii --------------------------
	.section	.nv.constant0._Z19calculateVolatilityPfPiPdii,"a",@progbits
	.sectionflags	@""
	.align	4
.nv.constant0._Z19calculateVolatilityPfPiPdii:
	.zero		928


//--------------------- .nv.constant0._Z15calculateTrendsPfPiPdii --------------------------
	.section	.nv.constant0._Z15calculateTrendsPfPiPdii,"a",@progbits
	.sectionflags	@""
	.align	4
.nv.constant0._Z15calculateTrendsPfPiPdii:
	.zero		928


//--------------------- .nv.constant0._Z19calculateBasicStatsPfPiPdPlii --------------------------
	.section	.nv.constant0._Z19calculateBasicStatsPfPiPdPlii,"a",@progbits
	.sectionflags	@""
	.align	4
.nv.constant0._Z19calculateBasicStatsPfPiPdPlii:
	.zero		936


//--------------------- SYMBOLS --------------------------

	.type		.nv.reservedSmem.offset0,@object
	.size		.nv.reservedSmem.offset0,0x4
